// auto-generated by cutlass_sweep.gemm — config: {"arch": "sm_90", "cluster_m": 1, "cluster_n": 1, "dtype": "e4m3", "dtype_b": "e4m3", "layout": "nt", "stages": 0, "tile_k": 256, "tile_m": 128, "tile_n": 176}
#include "cutlass/cutlass.h"
#include "cutlass/gemm/collective/collective_builder.hpp"
#include "cutlass/gemm/device/gemm_universal_adapter.h"
#include "cutlass/gemm/kernel/gemm_universal.hpp"
#include "cutlass/epilogue/collective/collective_builder.hpp"

using ElemA = cutlass::float_e4m3_t;
using ElemB = cutlass::float_e4m3_t;
using ElemCD = cutlass::float_e4m3_t;
using Acc  = float;
using TileShape    = cute::Shape<cute::_128, cute::_176, cute::_256>;
using ClusterShape = cute::Shape<cute::_1, cute::_1, cute::_1>;

using CollectiveEpilogue = typename cutlass::epilogue::collective::CollectiveBuilder<
    cutlass::arch::Sm90, cutlass::arch::OpClassTensorOp,
    TileShape, ClusterShape,
    cutlass::epilogue::collective::EpilogueTileAuto,
    Acc, Acc,
    ElemCD, cutlass::layout::RowMajor, 128 / cutlass::sizeof_bits<ElemCD>::value,
    ElemCD, cutlass::layout::RowMajor, 128 / cutlass::sizeof_bits<ElemCD>::value,
    cutlass::epilogue::collective::EpilogueScheduleAuto
  >::CollectiveOp;

using CollectiveMainloop = typename cutlass::gemm::collective::CollectiveBuilder<
    cutlass::arch::Sm90, cutlass::arch::OpClassTensorOp,
    ElemA, cutlass::layout::RowMajor, 128 / cutlass::sizeof_bits<ElemA>::value,
    ElemB, cutlass::layout::ColumnMajor, 128 / cutlass::sizeof_bits<ElemB>::value,
    Acc,
    TileShape, ClusterShape,
    cutlass::gemm::collective::StageCountAutoCarveout<static_cast<int>(sizeof(typename CollectiveEpilogue::SharedStorage))>,
    cutlass::gemm::collective::KernelScheduleAuto
  >::CollectiveOp;

using GemmKernel = cutlass::gemm::kernel::GemmUniversal<
    cute::Shape<int,int,int,int>,
    CollectiveMainloop,
    CollectiveEpilogue
>;
using Gemm = cutlass::gemm::device::GemmUniversalAdapter<GemmKernel>;

// Force the device kernel symbol into the cubin without needing a host main.
auto* _anchor = &cutlass::device_kernel<GemmKernel>;


// ===== COMPILED SASS (sm_90a) =====

	.target	sm_90a

	.elftype	@"ET_EXEC"


//--------------------- .note.nv.tkinfo           --------------------------
	.section	.note.nv.tkinfo,"",@"SHT_NOTE"
	.sectionflags	@"SHF_NOTE_NV_TKINFO"
	.tkinfo
        /*0018*/ 	.word	0x00000002
        /*0030*/ 	.string	""
        /*0030*/ 	.string	"ptxas"
        /*0030*/ 	.string	"Cuda compilation tools, release 13.0, V13.0.88"
        /*0030*/ 	.string	"Build cuda_13.0.r13.0/compiler.36424714_0"
        /*0030*/ 	.string	"-arch sm_90a -m 64 "



//--------------------- .note.nv.cuinfo           --------------------------
	.section	.note.nv.cuinfo,"",@"SHT_NOTE"
	.sectionflags	@"SHF_NOTE_NV_CUINFO"
        /*0018*/ 	.short	0x0002
        /*001a*/ 	.short	0x005a
        /*001c*/ 	.short	0x0082
	.zero		2


//--------------------- .nv.info                  --------------------------
	.section	.nv.info,"",@"SHT_CUDA_INFO"
	.align	4


	//----- nvinfo : EIATTR_REGCOUNT
	.align		4
        /*0000*/ 	.byte	0x04, 0x2f
        /*0002*/ 	.short	(.L_12 - .L_11)
	.align		4
.L_11:
        /*0004*/ 	.word	index@(_ZN7cutlass13device_kernelINS_4gemm6kernel13GemmUniversalIN4cute5tupleIJiiiiEEENS1_10collective13CollectiveMmaINS1_37MainloopSm90TmaGmmaWarpSpecializedFP8ILi2ENS5_IJNS4_1CILi1EEESB_SB_EEENS1_35KernelTmaWarpSpecializedCooperativeEEENS5_IJNSA_ILi128EEENSA_ILi176EEENSA_ILi256EEEEEENS_12float_e4m3_tENS5_IJlSB_lEEESJ_SK_NS4_8TiledMMAINS4_8MMA_AtomIJNS4_4SM904GMMA30MMA_64x16x32_F32E4M3E4M3_SS_TNILNSO_7ScaleInE1ELSQ_1EEEEEENS4_6LayoutINS5_IJNSA_ILi2EEESB_SB_EEENS5_IJSB_NSA_ILi0EEESW_EEEEENS5_IJNS4_10UnderscoreESZ_SZ_EEEEENS4_13SM90_TMA_LOADENS4_14ComposedLayoutINS4_7SwizzleILi3ELi4ELi3EEENS4_18smem_ptr_flag_bitsILi8EEENST_INS5_IJNSA_ILi8EEESF_EEENS5_IJSF_SB_EEEEEEEvNS4_8identityES12_S1C_vS1D_EENS_8epilogue10collective6detail29Sm90TmaWarpSpecializedAdapterINS1G_15DefaultEpilogueISJ_SK_SK_NS1F_6thread17LinearCombinationISJ_Li1EffLNS1K_9ScaleType4KindE0ELNS_15FloatRoundStyleE2ESJ_EENS1_15EpilogueDefaultEEEEEvvEEEEvNT_6ParamsE)
        /*0008*/ 	.word	0x000000a8


	//----- nvinfo : EIATTR_FRAME_SIZE
	.align		4
.L_12:
        /*000c*/ 	.byte	0x04, 0x11
        /*000e*/ 	.short	(.L_14 - .L_13)
	.align		4
.L_13:
        /*0010*/ 	.word	index@(_ZN7cutlass13device_kernelINS_4gemm6kernel13GemmUniversalIN4cute5tupleIJiiiiEEENS1_10collective13CollectiveMmaINS1_37MainloopSm90TmaGmmaWarpSpecializedFP8ILi2ENS5_IJNS4_1CILi1EEESB_SB_EEENS1_35KernelTmaWarpSpecializedCooperativeEEENS5_IJNSA_ILi128EEENSA_ILi176EEENSA_ILi256EEEEEENS_12float_e4m3_tENS5_IJlSB_lEEESJ_SK_NS4_8TiledMMAINS4_8MMA_AtomIJNS4_4SM904GMMA30MMA_64x16x32_F32E4M3E4M3_SS_TNILNSO_7ScaleInE1ELSQ_1EEEEEENS4_6LayoutINS5_IJNSA_ILi2EEESB_SB_EEENS5_IJSB_NSA_ILi0EEESW_EEEEENS5_IJNS4_10UnderscoreESZ_SZ_EEEEENS4_13SM90_TMA_LOADENS4_14ComposedLayoutINS4_7SwizzleILi3ELi4ELi3EEENS4_18smem_ptr_flag_bitsILi8EEENST_INS5_IJNSA_ILi8EEESF_EEENS5_IJSF_SB_EEEEEEEvNS4_8identityES12_S1C_vS1D_EENS_8epilogue10collective6detail29Sm90TmaWarpSpecializedAdapterINS1G_15DefaultEpilogueISJ_SK_SK_NS1F_6thread17LinearCombinationISJ_Li1EffLNS1K_9ScaleType4KindE0ELNS_15FloatRoundStyleE2ESJ_EENS1_15EpilogueDefaultEEEEEvvEEEEvNT_6ParamsE)
        /*0014*/ 	.word	0x00000000


	//----- nvinfo : EIATTR_MIN_STACK_SIZE
	.align		4
.L_14:
        /*0018*/ 	.byte	0x04, 0x12
        /*001a*/ 	.short	(.L_16 - .L_15)
	.align		4
.L_15:
        /*001c*/ 	.word	index@(_ZN7cutlass13device_kernelINS_4gemm6kernel13GemmUniversalIN4cute5tupleIJiiiiEEENS1_10collective13CollectiveMmaINS1_37MainloopSm90TmaGmmaWarpSpecializedFP8ILi2ENS5_IJNS4_1CILi1EEESB_SB_EEENS1_35KernelTmaWarpSpecializedCooperativeEEENS5_IJNSA_ILi128EEENSA_ILi176EEENSA_ILi256EEEEEENS_12float_e4m3_tENS5_IJlSB_lEEESJ_SK_NS4_8TiledMMAINS4_8MMA_AtomIJNS4_4SM904GMMA30MMA_64x16x32_F32E4M3E4M3_SS_TNILNSO_7ScaleInE1ELSQ_1EEEEEENS4_6LayoutINS5_IJNSA_ILi2EEESB_SB_EEENS5_IJSB_NSA_ILi0EEESW_EEEEENS5_IJNS4_10UnderscoreESZ_SZ_EEEEENS4_13SM90_TMA_LOADENS4_14ComposedLayoutINS4_7SwizzleILi3ELi4ELi3EEENS4_18smem_ptr_flag_bitsILi8EEENST_INS5_IJNSA_ILi8EEESF_EEENS5_IJSF_SB_EEEEEEEvNS4_8identityES12_S1C_vS1D_EENS_8epilogue10collective6detail29Sm90TmaWarpSpecializedAdapterINS1G_15DefaultEpilogueISJ_SK_SK_NS1F_6thread17LinearCombinationISJ_Li1EffLNS1K_9ScaleType4KindE0ELNS_15FloatRoundStyleE2ESJ_EENS1_15EpilogueDefaultEEEEEvvEEEEvNT_6ParamsE)
        /*0020*/ 	.word	0x00000000
.L_16:


//--------------------- .nv.compat                --------------------------
	.section	.nv.compat,"",@"SHT_CUDA_COMPAT_INFO"
	.align	4
        /*0000*/ 	.byte	0x02, 0x09, 0x01, 0x00, 0x02, 0x02, 0x04, 0x00, 0x02, 0x05, 0x05, 0x00, 0x03, 0x07, 0x01, 0x01
        /*0010*/ 	.byte	0x02, 0x03, 0x01, 0x00, 0x02, 0x06, 0x01, 0x00, 0x04, 0x0b, 0x08, 0x00, 0x00, 0x00, 0x00, 0x00
        /*0020*/ 	.byte	0x00, 0x00, 0x00, 0x00


//--------------------- .nv.info._ZN7cutlass13device_kernelINS_4gemm6kernel13GemmUniversalIN4cute5tupleIJiiiiEEENS1_10collective13CollectiveMmaINS1_37MainloopSm90TmaGmmaWarpSpecializedFP8ILi2ENS5_IJNS4_1CILi1EEESB_SB_EEENS1_35KernelTmaWarpSpecializedCooperativeEEENS5_IJNSA_ILi128EEENSA_ILi176EEENSA_ILi256EEEEEENS_12float_e4m3_tENS5_IJlSB_lEEESJ_SK_NS4_8TiledMMAINS4_8MMA_AtomIJNS4_4SM904GMMA30MMA_64x16x32_F32E4M3E4M3_SS_TNILNSO_7ScaleInE1ELSQ_1EEEEEENS4_6LayoutINS5_IJNSA_ILi2EEESB_SB_EEENS5_IJSB_NSA_ILi0EEESW_EEEEENS5_IJNS4_10UnderscoreESZ_SZ_EEEEENS4_13SM90_TMA_LOADENS4_14ComposedLayoutINS4_7SwizzleILi3ELi4ELi3EEENS4_18smem_ptr_flag_bitsILi8EEENST_INS5_IJNSA_ILi8EEESF_EEENS5_IJSF_SB_EEEEEEEvNS4_8identityES12_S1C_vS1D_EENS_8epilogue10collective6detail29Sm90TmaWarpSpecializedAdapterINS1G_15DefaultEpilogueISJ_SK_SK_NS1F_6thread17LinearCombinationISJ_Li1EffLNS1K_9ScaleType4KindE0ELNS_15FloatRoundStyleE2ESJ_EENS1_15EpilogueDefaultEEEEEvvEEEEvNT_6ParamsE --------------------------
	.section	.nv.info._ZN7cutlass13device_kernelINS_4gemm6kernel13GemmUniversalIN4cute5tupleIJiiiiEEENS1_10collective13CollectiveMmaINS1_37MainloopSm90TmaGmmaWarpSpecializedFP8ILi2ENS5_IJNS4_1CILi1EEESB_SB_EEENS1_35KernelTmaWarpSpecializedCooperativeEEENS5_IJNSA_ILi128EEENSA_ILi176EEENSA_ILi256EEEEEENS_12float_e4m3_tENS5_IJlSB_lEEESJ_SK_NS4_8TiledMMAINS4_8MMA_AtomIJNS4_4SM904GMMA30MMA_64x16x32_F32E4M3E4M3_SS_TNILNSO_7ScaleInE1ELSQ_1EEEEEENS4_6LayoutINS5_IJNSA_ILi2EEESB_SB_EEENS5_IJSB_NSA_ILi0EEESW_EEEEENS5_IJNS4_10UnderscoreESZ_SZ_EEEEENS4_13SM90_TMA_LOADENS4_14ComposedLayoutINS4_7SwizzleILi3ELi4ELi3EEENS4_18smem_ptr_flag_bitsILi8EEENST_INS5_IJNSA_ILi8EEESF_EEENS5_IJSF_SB_EEEEEEEvNS4_8identityES12_S1C_vS1D_EENS_8epilogue10collective6detail29Sm90TmaWarpSpecializedAdapterINS1G_15DefaultEpilogueISJ_SK_SK_NS1F_6thread17LinearCombinationISJ_Li1EffLNS1K_9ScaleType4KindE0ELNS_15FloatRoundStyleE2ESJ_EENS1_15EpilogueDefaultEEEEEvvEEEEvNT_6ParamsE,"",@"SHT_CUDA_INFO"
	.sectionflags	@""
	.align	4


	//----- nvinfo : EIATTR_CUDA_API_VERSION
	.align		4
        /*0000*/ 	.byte	0x04, 0x37
        /*0002*/ 	.short	(.L_18 - .L_17)
.L_17:
        /*0004*/ 	.word	0x00000082


	//----- nvinfo : EIATTR_KPARAM_INFO
	.align		4
.L_18:
        /*0008*/ 	.byte	0x04, 0x17
        /*000a*/ 	.short	(.L_20 - .L_19)
.L_19:
        /*000c*/ 	.word	0x00000000
        /*0010*/ 	.short	0x0000
        /*0012*/ 	.short	0x0070
        /*0014*/ 	.byte	0x00, 0xf0, 0x01, 0x10


	//----- nvinfo : EIATTR_SPARSE_MMA_MASK
	.align		4
.L_20:
        /*0018*/ 	.byte	0x03, 0x50
        /*001a*/ 	.short	0x0000


	//----- nvinfo : EIATTR_MAXREG_COUNT
	.align		4
        /*001c*/ 	.byte	0x03, 0x1b
        /*001e*/ 	.short	0x00a8


	//----- nvinfo : EIATTR_NUM_BARRIERS
	.align		4
        /*0020*/ 	.byte	0x02, 0x4c
        /*0022*/ 	.byte	0x01
	.zero		1


	//----- nvinfo : EIATTR_MERCURY_ISA_VERSION
	.align		4
        /*0024*/ 	.byte	0x03, 0x5f
        /*0026*/ 	.short	0x0101


	//----- nvinfo : EIATTR_INT_WARP_WIDE_INSTR_OFFSETS
	.align		4
        /*0028*/ 	.byte	0x04, 0x31
        /*002a*/ 	.short	(.L_22 - .L_21)


	//   ....[0]....
.L_21:
        /*002c*/ 	.word	0x00000390


	//   ....[1]....
        /*0030*/ 	.word	0x000003a0


	//   ....[2]....
        /*0034*/ 	.word	0x00000490


	//----- nvinfo : EIATTR_COOP_GROUP_MASK_REGIDS
	.align		4
.L_22:
        /*0038*/ 	.byte	0x04, 0x29
        /*003a*/ 	.short	(.L_24 - .L_23)


	//   ....[0]....
.L_23:
        /*003c*/ 	.word	0xffffffff


	//   ....[1]....
        /*0040*/ 	.word	0xffffffff


	//   ....[2]....
        /*0044*/ 	.word	0xffffffff


	//   ....[3]....
        /*0048*/ 	.word	0xffffffff


	//   ....[4]....
        /*004c*/ 	.word	0xffffffff


	//----- nvinfo : EIATTR_COOP_GROUP_INSTR_OFFSETS
	.align		4
.L_24:
        /*0050*/ 	.byte	0x04, 0x28
        /*0052*/ 	.short	(.L_26 - .L_25)


	//   ....[0]....
.L_25:
        /*0054*/ 	.word	0x00000060


	//   ....[1]....
        /*0058*/ 	.word	0x00000070


	//   ....[2]....
        /*005c*/ 	.word	0x00000130


	//   ....[3]....
        /*0060*/ 	.word	0x00000280


	//   ....[4]....
        /*0064*/ 	.word	0x00000f80


	//----- nvinfo : EIATTR_REG_RECONFIG
	.align		4
.L_26:
        /*0068*/ 	.byte	0x01, 0x54
	.zero		2


	//----- nvinfo : EIATTR_MBARRIER_INSTR_OFFSETS
	.align		4
        /*006c*/ 	.byte	0x04, 0x39
        /*006e*/ 	.short	(.L_28 - .L_27)


	//   ....[0]....
.L_27:
        /*0070*/ 	.word	0x00000230
        /*0074*/ 	.word	0x000000ff
        /*0078*/ 	.word	0x00000000
        /*007c*/ 	.short	0x0100
        /*007e*/ 	.byte	0x08
	.zero		1


	//   ....[1]....
        /*0080*/ 	.word	0x00000240
        /*0084*/ 	.word	0x000000ff
        /*0088*/ 	.word	0x00000010
        /*008c*/ 	.short	0x0100
        /*008e*/ 	.byte	0x08
	.zero		1


	//   ....[2]....
        /*0090*/ 	.word	0x00000250
        /*0094*/ 	.word	0x000000ff
        /*0098*/ 	.word	0x00000008
        /*009c*/ 	.short	0x0100
        /*009e*/ 	.byte	0x08
	.zero		1


	//   ....[3]....
        /*00a0*/ 	.word	0x00000260
        /*00a4*/ 	.word	0x000000ff
        /*00a8*/ 	.word	0x00000018
        /*00ac*/ 	.short	0x0100
        /*00ae*/ 	.byte	0x08
	.zero		1


	//   ....[4]....
        /*00b0*/ 	.word	0x000004e0
        /*00b4*/ 	.word	0x000000ff
        /*00b8*/ 	.word	0x00000030
        /*00bc*/ 	.short	0x0100
        /*00be*/ 	.byte	0x06
	.zero		1


	//   ....[5]....
        /*00c0*/ 	.word	0x00000540
        /*00c4*/ 	.word	0x000000ff
        /*00c8*/ 	.word	0x00000038
        /*00cc*/ 	.short	0x0100
        /*00ce*/ 	.byte	0x06
	.zero		1


	//   ....[6]....
        /*00d0*/ 	.word	0x00001620
        /*00d4*/ 	.word	0x000000ff
        /*00d8*/ 	.word	0x00000000
        /*00dc*/ 	.short	0x010a
        /*00de*/ 	.byte	0x05
	.zero		1


	//   ....[7]....
        /*00e0*/ 	.word	0x00001680
        /*00e4*/ 	.word	0x000000ff
        /*00e8*/ 	.word	0x00000000
        /*00ec*/ 	.short	0x010a
        /*00ee*/ 	.byte	0x05
	.zero		1


	//   ....[8]....
        /*00f0*/ 	.word	0x000038f0
        /*00f4*/ 	.word	0x000000ff
        /*00f8*/ 	.word	0x00000000
        /*00fc*/ 	.short	0x010a
        /*00fe*/ 	.byte	0x0e
	.zero		1


	//   ....[9]....
        /*0100*/ 	.word	0x00003930
        /*0104*/ 	.word	0x000000ff
        /*0108*/ 	.word	0x00000000
        /*010c*/ 	.short	0x010a
        /*010e*/ 	.byte	0x0e
	.zero		1


	//   ....[10]....
        /*0110*/ 	.word	0x00005b60
        /*0114*/ 	.word	0x000000ff
        /*0118*/ 	.word	0x00000000
        /*011c*/ 	.short	0x0101
        /*011e*/ 	.byte	0x0d
	.zero		1


	//   ....[11]....
        /*0120*/ 	.word	0x00006310
        /*0124*/ 	.word	0x000000ff
        /*0128*/ 	.word	0x00000000
        /*012c*/ 	.short	0x0101
        /*012e*/ 	.byte	0x04
	.zero		1


	//   ....[12]....
        /*0130*/ 	.word	0x0000db70
        /*0134*/ 	.word	0x00000012
        /*0138*/ 	.word	0x00000010
        /*013c*/ 	.short	0x010a
        /*013e*/ 	.byte	0x3f
	.zero		1


	//   ....[13]....
        /*0140*/ 	.word	0x0000e000
        /*0144*/ 	.word	0x00000006
        /*0148*/ 	.word	0x00000038
        /*014c*/ 	.short	0x0101
        /*014e*/ 	.byte	0x3f
	.zero		1


	//   ....[14]....
        /*0150*/ 	.word	0x0000e6f0
        /*0154*/ 	.word	0x00000007
        /*0158*/ 	.word	0x00000000
        /*015c*/ 	.short	0x010a
        /*015e*/ 	.byte	0x3f
	.zero		1


	//   ....[15]....
        /*0160*/ 	.word	0x0000e770
        /*0164*/ 	.word	0x00000005
        /*0168*/ 	.word	0x00000000
        /*016c*/ 	.short	0x010a
        /*016e*/ 	.byte	0x3f
	.zero		1


	//   ....[16]....
        /*0170*/ 	.word	0x0000e7e0
        /*0174*/ 	.word	0x0000000c
        /*0178*/ 	.word	0x00000000
        /*017c*/ 	.short	0x010a
        /*017e*/ 	.byte	0x3f
	.zero		1


	//   ....[17]....
        /*0180*/ 	.word	0x0000e840
        /*0184*/ 	.word	0x000000bd
        /*0188*/ 	.word	0x00000000
        /*018c*/ 	.short	0x010a
        /*018e*/ 	.byte	0x3f
	.zero		1


	//   ....[18]....
        /*0190*/ 	.word	0x0000e910
        /*0194*/ 	.word	0x00000012
        /*0198*/ 	.word	0x00000010
        /*019c*/ 	.short	0x010a
        /*019e*/ 	.byte	0x3f
	.zero		1


	//   ....[19]....
        /*01a0*/ 	.word	0x0000e9f0
        /*01a4*/ 	.word	0x00000007
        /*01a8*/ 	.word	0x00000000
        /*01ac*/ 	.short	0x010a
        /*01ae*/ 	.byte	0x3f
	.zero		1


	//----- nvinfo : EIATTR_NUM_MBARRIERS
	.align		4
.L_28:
        /*01b0*/ 	.byte	0x03, 0x38
        /*01b2*/ 	.short	0x0006


	//----- nvinfo : EIATTR_EXIT_INSTR_OFFSETS
	.align		4
        /*01b4*/ 	.byte	0x04, 0x1c
        /*01b6*/ 	.short	(.L_30 - .L_29)


	//   ....[0]....
.L_29:
        /*01b8*/ 	.word	0x00000590


	//   ....[1]....
        /*01bc*/ 	.word	0x00000e50


	//   ....[2]....
        /*01c0*/ 	.word	0x0000d1e0


	//   ....[3]....
        /*01c4*/ 	.word	0x0000d810


	//   ....[4]....
        /*01c8*/ 	.word	0x0000e7c0


	//----- nvinfo : EIATTR_MAX_THREADS
	.align		4
.L_30:
        /*01cc*/ 	.byte	0x04, 0x05
        /*01ce*/ 	.short	(.L_32 - .L_31)
.L_31:
        /*01d0*/ 	.word	0x00000180
        /*01d4*/ 	.word	0x00000001
        /*01d8*/ 	.word	0x00000001


	//----- nvinfo : EIATTR_CRS_STACK_SIZE
	.align		4
.L_32:
        /*01dc*/ 	.byte	0x04, 0x1e
        /*01de*/ 	.short	(.L_34 - .L_33)
.L_33:
        /*01e0*/ 	.word	0x00000000


	//----- nvinfo : EIATTR_CBANK_PARAM_SIZE
	.align		4
.L_34:
        /*01e4*/ 	.byte	0x03, 0x19
        /*01e6*/ 	.short	0x0470


	//----- nvinfo : EIATTR_PARAM_CBANK
	.align		4
        /*01e8*/ 	.byte	0x04, 0x0a
        /*01ea*/ 	.short	(.L_36 - .L_35)
	.align		4
.L_35:
        /*01ec*/ 	.word	index@(.nv.constant0._ZN7cutlass13device_kernelINS_4gemm6kernel13GemmUniversalIN4cute5tupleIJiiiiEEENS1_10collective13CollectiveMmaINS1_37MainloopSm90TmaGmmaWarpSpecializedFP8ILi2ENS5_IJNS4_1CILi1EEESB_SB_EEENS1_35KernelTmaWarpSpecializedCooperativeEEENS5_IJNSA_ILi128EEENSA_ILi176EEENSA_ILi256EEEEEENS_12float_e4m3_tENS5_IJlSB_lEEESJ_SK_NS4_8TiledMMAINS4_8MMA_AtomIJNS4_4SM904GMMA30MMA_64x16x32_F32E4M3E4M3_SS_TNILNSO_7ScaleInE1ELSQ_1EEEEEENS4_6LayoutINS5_IJNSA_ILi2EEESB_SB_EEENS5_IJSB_NSA_ILi0EEESW_EEEEENS5_IJNS4_10UnderscoreESZ_SZ_EEEEENS4_13SM90_TMA_LOADENS4_14ComposedLayoutINS4_7SwizzleILi3ELi4ELi3EEENS4_18smem_ptr_flag_bitsILi8EEENST_INS5_IJNSA_ILi8EEESF_EEENS5_IJSF_SB_EEEEEEEvNS4_8identityES12_S1C_vS1D_EENS_8epilogue10collective6detail29Sm90TmaWarpSpecializedAdapterINS1G_15DefaultEpilogueISJ_SK_SK_NS1F_6thread17LinearCombinationISJ_Li1EffLNS1K_9ScaleType4KindE0ELNS_15FloatRoundStyleE2ESJ_EENS1_15EpilogueDefaultEEEEEvvEEEEvNT_6ParamsE)
        /*01f0*/ 	.short	0x0210
        /*01f2*/ 	.short	0x0470


	//----- nvinfo : EIATTR_SW_WAR
	.align		4
.L_36:
        /*01f4*/ 	.byte	0x04, 0x36
        /*01f6*/ 	.short	(.L_38 - .L_37)
.L_37:
        /*01f8*/ 	.word	0x00000008
.L_38:


//--------------------- .nv.callgraph             --------------------------
	.section	.nv.callgraph,"",@"SHT_CUDA_CALLGRAPH"
	.align	4
	.sectionentsize	8
	.align		4
        /*0000*/ 	.word	0x00000000
	.align		4
        /*0004*/ 	.word	0xffffffff
	.align		4
        /*0008*/ 	.word	0x00000000
	.align		4
        /*000c*/ 	.word	0xfffffffe
	.align		4
        /*0010*/ 	.word	0x00000000
	.align		4
        /*0014*/ 	.word	0xfffffffd
	.align		4
        /*0018*/ 	.word	0x00000000
	.align		4
        /*001c*/ 	.word	0xfffffffc


//--------------------- .nv.constant4             --------------------------
	.section	.nv.constant4,"a",@progbits
	.align	8
	.align		8
.nv.constant4:
        /*0000*/ 	.dword	_ZN40_INTERNAL_5dd6258c_4_k_cu_90756b5e_105984cuda3std3__45__cpo5beginE
	.align		8
        /*0008*/ 	.dword	_ZN40_INTERNAL_5dd6258c_4_k_cu_90756b5e_105984cuda3std3__45__cpo3endE
	.align		8
        /*0010*/ 	.dword	_ZN40_INTERNAL_5dd6258c_4_k_cu_90756b5e_105984cuda3std3__45__cpo6cbeginE
	.align		8
        /*0018*/ 	.dword	_ZN40_INTERNAL_5dd6258c_4_k_cu_90756b5e_105984cuda3std3__45__cpo4cendE
	.align		8
        /*0020*/ 	.dword	_ZN40_INTERNAL_5dd6258c_4_k_cu_90756b5e_105984cuda3std3__442_GLOBAL__N__5dd6258c_4_k_cu_90756b5e_105986ignoreE
	.align		8
        /*0028*/ 	.dword	_ZN40_INTERNAL_5dd6258c_4_k_cu_90756b5e_105984cuda3std3__419piecewise_constructE
	.align		8
        /*0030*/ 	.dword	_ZN40_INTERNAL_5dd6258c_4_k_cu_90756b5e_105984cuda3std3__48in_placeE
	.align		8
        /*0038*/ 	.dword	_ZN40_INTERNAL_5dd6258c_4_k_cu_90756b5e_105984cuda3std6ranges3__45__cpo4swapE
	.align		8
        /*0040*/ 	.dword	_ZN40_INTERNAL_5dd6258c_4_k_cu_90756b5e_105984cuda3std6ranges3__45__cpo9iter_moveE
	.align		8
        /*0048*/ 	.dword	_ZN40_INTERNAL_5dd6258c_4_k_cu_90756b5e_105984cute7productE
	.align		8
        /*0050*/ 	.dword	_ZN40_INTERNAL_5dd6258c_4_k_cu_90756b5e_105984cute1_E


//--------------------- .text._ZN7cutlass13device_kernelINS_4gemm6kernel13GemmUniversalIN4cute5tupleIJiiiiEEENS1_10collective13CollectiveMmaINS1_37MainloopSm90TmaGmmaWarpSpecializedFP8ILi2ENS5_IJNS4_1CILi1EEESB_SB_EEENS1_35KernelTmaWarpSpecializedCooperativeEEENS5_IJNSA_ILi128EEENSA_ILi176EEENSA_ILi256EEEEEENS_12float_e4m3_tENS5_IJlSB_lEEESJ_SK_NS4_8TiledMMAINS4_8MMA_AtomIJNS4_4SM904GMMA30MMA_64x16x32_F32E4M3E4M3_SS_TNILNSO_7ScaleInE1ELSQ_1EEEEEENS4_6LayoutINS5_IJNSA_ILi2EEESB_SB_EEENS5_IJSB_NSA_ILi0EEESW_EEEEENS5_IJNS4_10UnderscoreESZ_SZ_EEEEENS4_13SM90_TMA_LOADENS4_14ComposedLayoutINS4_7SwizzleILi3ELi4ELi3EEENS4_18smem_ptr_flag_bitsILi8EEENST_INS5_IJNSA_ILi8EEESF_EEENS5_IJSF_SB_EEEEEEEvNS4_8identityES12_S1C_vS1D_EENS_8epilogue10collective6detail29Sm90TmaWarpSpecializedAdapterINS1G_15DefaultEpilogueISJ_SK_SK_NS1F_6thread17LinearCombinationISJ_Li1EffLNS1K_9ScaleType4KindE0ELNS_15FloatRoundStyleE2ESJ_EENS1_15EpilogueDefaultEEEEEvvEEEEvNT_6ParamsE --------------------------
	.section	.text._ZN7cutlass13device_kernelINS_4gemm6kernel13GemmUniversalIN4cute5tupleIJiiiiEEENS1_10collective13CollectiveMmaINS1_37MainloopSm90TmaGmmaWarpSpecializedFP8ILi2ENS5_IJNS4_1CILi1EEESB_SB_EEENS1_35KernelTmaWarpSpecializedCooperativeEEENS5_IJNSA_ILi128EEENSA_ILi176EEENSA_ILi256EEEEEENS_12float_e4m3_tENS5_IJlSB_lEEESJ_SK_NS4_8TiledMMAINS4_8MMA_AtomIJNS4_4SM904GMMA30MMA_64x16x32_F32E4M3E4M3_SS_TNILNSO_7ScaleInE1ELSQ_1EEEEEENS4_6LayoutINS5_IJNSA_ILi2EEESB_SB_EEENS5_IJSB_NSA_ILi0EEESW_EEEEENS5_IJNS4_10UnderscoreESZ_SZ_EEEEENS4_13SM90_TMA_LOADENS4_14ComposedLayoutINS4_7SwizzleILi3ELi4ELi3EEENS4_18smem_ptr_flag_bitsILi8EEENST_INS5_IJNSA_ILi8EEESF_EEENS5_IJSF_SB_EEEEEEEvNS4_8identityES12_S1C_vS1D_EENS_8epilogue10collective6detail29Sm90TmaWarpSpecializedAdapterINS1G_15DefaultEpilogueISJ_SK_SK_NS1F_6thread17LinearCombinationISJ_Li1EffLNS1K_9ScaleType4KindE0ELNS_15FloatRoundStyleE2ESJ_EENS1_15EpilogueDefaultEEEEEvvEEEEvNT_6ParamsE,"ax",@progbits
	.align	128
.text._ZN7cutlass13device_kernelINS_4gemm6kernel13GemmUniversalIN4cute5tupleIJiiiiEEENS1_10collective13CollectiveMmaINS1_37MainloopSm90TmaGmmaWarpSpecializedFP8ILi2ENS5_IJNS4_1CILi1EEESB_SB_EEENS1_35KernelTmaWarpSpecializedCooperativeEEENS5_IJNSA_ILi128EEENSA_ILi176EEENSA_ILi256EEEEEENS_12float_e4m3_tENS5_IJlSB_lEEESJ_SK_NS4_8TiledMMAINS4_8MMA_AtomIJNS4_4SM904GMMA30MMA_64x16x32_F32E4M3E4M3_SS_TNILNSO_7ScaleInE1ELSQ_1EEEEEENS4_6LayoutINS5_IJNSA_ILi2EEESB_SB_EEENS5_IJSB_NSA_ILi0EEESW_EEEEENS5_IJNS4_10UnderscoreESZ_SZ_EEEEENS4_13SM90_TMA_LOADENS4_14ComposedLayoutINS4_7SwizzleILi3ELi4ELi3EEENS4_18smem_ptr_flag_bitsILi8EEENST_INS5_IJNSA_ILi8EEESF_EEENS5_IJSF_SB_EEEEEEEvNS4_8identityES12_S1C_vS1D_EENS_8epilogue10collective6detail29Sm90TmaWarpSpecializedAdapterINS1G_15DefaultEpilogueISJ_SK_SK_NS1F_6thread17LinearCombinationISJ_Li1EffLNS1K_9ScaleType4KindE0ELNS_15FloatRoundStyleE2ESJ_EENS1_15EpilogueDefaultEEEEEvvEEEEvNT_6ParamsE:
        .type           _ZN7cutlass13device_kernelINS_4gemm6kernel13GemmUniversalIN4cute5tupleIJiiiiEEENS1_10collective13CollectiveMmaINS1_37MainloopSm90TmaGmmaWarpSpecializedFP8ILi2ENS5_IJNS4_1CILi1EEESB_SB_EEENS1_35KernelTmaWarpSpecializedCooperativeEEENS5_IJNSA_ILi128EEENSA_ILi176EEENSA_ILi256EEEEEENS_12float_e4m3_tENS5_IJlSB_lEEESJ_SK_NS4_8TiledMMAINS4_8MMA_AtomIJNS4_4SM904GMMA30MMA_64x16x32_F32E4M3E4M3_SS_TNILNSO_7ScaleInE1ELSQ_1EEEEEENS4_6LayoutINS5_IJNSA_ILi2EEESB_SB_EEENS5_IJSB_NSA_ILi0EEESW_EEEEENS5_IJNS4_10UnderscoreESZ_SZ_EEEEENS4_13SM90_TMA_LOADENS4_14ComposedLayoutINS4_7SwizzleILi3ELi4ELi3EEENS4_18smem_ptr_flag_bitsILi8EEENST_INS5_IJNSA_ILi8EEESF_EEENS5_IJSF_SB_EEEEEEEvNS4_8identityES12_S1C_vS1D_EENS_8epilogue10collective6detail29Sm90TmaWarpSpecializedAdapterINS1G_15DefaultEpilogueISJ_SK_SK_NS1F_6thread17LinearCombinationISJ_Li1EffLNS1K_9ScaleType4KindE0ELNS_15FloatRoundStyleE2ESJ_EENS1_15EpilogueDefaultEEEEEvvEEEEvNT_6ParamsE,@function
        .size           _ZN7cutlass13device_kernelINS_4gemm6kernel13GemmUniversalIN4cute5tupleIJiiiiEEENS1_10collective13CollectiveMmaINS1_37MainloopSm90TmaGmmaWarpSpecializedFP8ILi2ENS5_IJNS4_1CILi1EEESB_SB_EEENS1_35KernelTmaWarpSpecializedCooperativeEEENS5_IJNSA_ILi128EEENSA_ILi176EEENSA_ILi256EEEEEENS_12float_e4m3_tENS5_IJlSB_lEEESJ_SK_NS4_8TiledMMAINS4_8MMA_AtomIJNS4_4SM904GMMA30MMA_64x16x32_F32E4M3E4M3_SS_TNILNSO_7ScaleInE1ELSQ_1EEEEEENS4_6LayoutINS5_IJNSA_ILi2EEESB_SB_EEENS5_IJSB_NSA_ILi0EEESW_EEEEENS5_IJNS4_10UnderscoreESZ_SZ_EEEEENS4_13SM90_TMA_LOADENS4_14ComposedLayoutINS4_7SwizzleILi3ELi4ELi3EEENS4_18smem_ptr_flag_bitsILi8EEENST_INS5_IJNSA_ILi8EEESF_EEENS5_IJSF_SB_EEEEEEEvNS4_8identityES12_S1C_vS1D_EENS_8epilogue10collective6detail29Sm90TmaWarpSpecializedAdapterINS1G_15DefaultEpilogueISJ_SK_SK_NS1F_6thread17LinearCombinationISJ_Li1EffLNS1K_9ScaleType4KindE0ELNS_15FloatRoundStyleE2ESJ_EENS1_15EpilogueDefaultEEEEEvvEEEEvNT_6ParamsE,(.L_x_245 - _ZN7cutlass13device_kernelINS_4gemm6kernel13GemmUniversalIN4cute5tupleIJiiiiEEENS1_10collective13CollectiveMmaINS1_37MainloopSm90TmaGmmaWarpSpecializedFP8ILi2ENS5_IJNS4_1CILi1EEESB_SB_EEENS1_35KernelTmaWarpSpecializedCooperativeEEENS5_IJNSA_ILi128EEENSA_ILi176EEENSA_ILi256EEEEEENS_12float_e4m3_tENS5_IJlSB_lEEESJ_SK_NS4_8TiledMMAINS4_8MMA_AtomIJNS4_4SM904GMMA30MMA_64x16x32_F32E4M3E4M3_SS_TNILNSO_7ScaleInE1ELSQ_1EEEEEENS4_6LayoutINS5_IJNSA_ILi2EEESB_SB_EEENS5_IJSB_NSA_ILi0EEESW_EEEEENS5_IJNS4_10UnderscoreESZ_SZ_EEEEENS4_13SM90_TMA_LOADENS4_14ComposedLayoutINS4_7SwizzleILi3ELi4ELi3EEENS4_18smem_ptr_flag_bitsILi8EEENST_INS5_IJNSA_ILi8EEESF_EEENS5_IJSF_SB_EEEEEEEvNS4_8identityES12_S1C_vS1D_EENS_8epilogue10collective6detail29Sm90TmaWarpSpecializedAdapterINS1G_15DefaultEpilogueISJ_SK_SK_NS1F_6thread17LinearCombinationISJ_Li1EffLNS1K_9ScaleType4KindE0ELNS_15FloatRoundStyleE2ESJ_EENS1_15EpilogueDefaultEEEEEvvEEEEvNT_6ParamsE)
        .other          _ZN7cutlass13device_kernelINS_4gemm6kernel13GemmUniversalIN4cute5tupleIJiiiiEEENS1_10collective13CollectiveMmaINS1_37MainloopSm90TmaGmmaWarpSpecializedFP8ILi2ENS5_IJNS4_1CILi1EEESB_SB_EEENS1_35KernelTmaWarpSpecializedCooperativeEEENS5_IJNSA_ILi128EEENSA_ILi176EEENSA_ILi256EEEEEENS_12float_e4m3_tENS5_IJlSB_lEEESJ_SK_NS4_8TiledMMAINS4_8MMA_AtomIJNS4_4SM904GMMA30MMA_64x16x32_F32E4M3E4M3_SS_TNILNSO_7ScaleInE1ELSQ_1EEEEEENS4_6LayoutINS5_IJNSA_ILi2EEESB_SB_EEENS5_IJSB_NSA_ILi0EEESW_EEEEENS5_IJNS4_10UnderscoreESZ_SZ_EEEEENS4_13SM90_TMA_LOADENS4_14ComposedLayoutINS4_7SwizzleILi3ELi4ELi3EEENS4_18smem_ptr_flag_bitsILi8EEENST_INS5_IJNSA_ILi8EEESF_EEENS5_IJSF_SB_EEEEEEEvNS4_8identityES12_S1C_vS1D_EENS_8epilogue10collective6detail29Sm90TmaWarpSpecializedAdapterINS1G_15DefaultEpilogueISJ_SK_SK_NS1F_6thread17LinearCombinationISJ_Li1EffLNS1K_9ScaleType4KindE0ELNS_15FloatRoundStyleE2ESJ_EENS1_15EpilogueDefaultEEEEEvvEEEEvNT_6ParamsE,@"STO_CUDA_ENTRY STV_DEFAULT"
_ZN7cutlass13device_kernelINS_4gemm6kernel13GemmUniversalIN4cute5tupleIJiiiiEEENS1_10collective13CollectiveMmaINS1_37MainloopSm90TmaGmmaWarpSpecializedFP8ILi2ENS5_IJNS4_1CILi1EEESB_SB_EEENS1_35KernelTmaWarpSpecializedCooperativeEEENS5_IJNSA_ILi128EEENSA_ILi176EEENSA_ILi256EEEEEENS_12float_e4m3_tENS5_IJlSB_lEEESJ_SK_NS4_8TiledMMAINS4_8MMA_AtomIJNS4_4SM904GMMA30MMA_64x16x32_F32E4M3E4M3_SS_TNILNSO_7ScaleInE1ELSQ_1EEEEEENS4_6LayoutINS5_IJNSA_ILi2EEESB_SB_EEENS5_IJSB_NSA_ILi0EEESW_EEEEENS5_IJNS4_10UnderscoreESZ_SZ_EEEEENS4_13SM90_TMA_LOADENS4_14ComposedLayoutINS4_7SwizzleILi3ELi4ELi3EEENS4_18smem_ptr_flag_bitsILi8EEENST_INS5_IJNSA_ILi8EEESF_EEENS5_IJSF_SB_EEEEEEEvNS4_8identityES12_S1C_vS1D_EENS_8epilogue10collective6detail29Sm90TmaWarpSpecializedAdapterINS1G_15DefaultEpilogueISJ_SK_SK_NS1F_6thread17LinearCombinationISJ_Li1EffLNS1K_9ScaleType4KindE0ELNS_15FloatRoundStyleE2ESJ_EENS1_15EpilogueDefaultEEEEEvvEEEEvNT_6ParamsE:
[----:B------:R-:W-:Y:S01]  /*0000*/  LDC R1, c[0x0][0x28] ;  /* 0x00000a00ff017b82 */ /* 0x000fe20000000800 */
[----:B------:R-:W0:Y:S01]  /*0010*/  S2R R0, SR_TID.X ;  /* 0x0000000000007919 */ /* 0x000e220000002100 */
[----:B------:R-:W-:Y:S01]  /*0020*/  ELECT P0, URZ, PT ;  /* 0x00000000003f782f */ /* 0x000fe20003800000 */
[----:B------:R-:W-:Y:S01]  /*0030*/  BSSY B0, `(.L_x_0) ;  /* 0x000000f000007945 */ /* 0x000fe20003800000 */
[--C-:B0-----:R-:W-:Y:S02]  /*0040*/  SHF.R.U32.HI R2, RZ, 0x5, R0.reuse ;  /* 0x00000005ff027819 */ /* 0x101fe40000011600 */
[----:B------:R-:W-:-:S03]  /*0050*/  SHF.R.U32.HI R3, RZ, 0x7, R0 ;  /* 0x00000007ff037819 */ /* 0x000fc60000011600 */
[----:B------:R-:W0:Y:S04]  /*0060*/  SHFL.IDX PT, R5, R2, RZ, 0x1f ;  /* 0x00001fff02057589 */ /* 0x000e2800000e0000 */
[----:B------:R1:W2:Y:S01]  /*0070*/  SHFL.IDX PT, R6, R3, RZ, 0x1f ;  /* 0x00001fff03067589 */ /* 0x0002a200000e0000 */
[----:B0-----:R-:W-:-:S13]  /*0080*/  ISETP.NE.OR P0, PT, R5, RZ, !P0 ;  /* 0x000000ff0500720c */ /* 0x001fda0004705670 */
[----:B-12---:R-:W-:Y:S05]  /*0090*/  @P0 BRA `(.L_x_1) ;  /* 0x0000000000200947 */ /* 0x006fea0003800000 */
[----:B------:R-:W-:Y:S02]  /*00a0*/  ULDC.64 UR4, c[0x0][0x198] ;  /* 0x0000660000047ab9 */ /* 0x000fe40000000a00 */
[----:B------:R-:W-:Y:S02]  /*00b0*/  UIADD3 UR6, UP0, UR4, 0xf0, URZ ;  /* 0x000000f004067890 */ /* 0x000fe4000ff1e03f */
[----:B------:R-:W-:Y:S02]  /*00c0*/  UIADD3 UR4, UP1, UR4, 0x1f0, URZ ;  /* 0x000001f004047890 */ /* 0x000fe4000ff3e03f */
[----:B------:R-:W-:Y:S02]  /*00d0*/  UIADD3.X UR7, URZ, UR5, URZ, UP0, !UPT ;  /* 0x000000053f077290 */ /* 0x000fe400087fe43f */
[----:B------:R-:W-:-:S07]  /*00e0*/  UIADD3.X UR5, URZ, UR5, URZ, UP1, !UPT ;  /* 0x000000053f057290 */ /* 0x000fce0008ffe43f */
[----:B------:R0:W-:Y:S02]  /*00f0*/  UTMACCTL.PF [UR6] ;  /* 0x00000000060079b9 */ /* 0x0001e40008040000 */
[----:B------:R0:W-:Y:S02]  /*0100*/  UTMACCTL.PF [UR4] ;  /* 0x00000000040079b9 */ /* 0x0001e40008040000 */
[----:B0-----:R-:W-:Y:S01]  /*0110*/  NOP ;  /* 0x0000000000007918 */ /* 0x001fe20000000000 */
.L_x_1:
[----:B------:R-:W-:Y:S05]  /*0120*/  BSYNC B0 ;  /* 0x0000000000007941 */ /* 0x000fea0003800000 */
.L_x_0:
[----:B------:R-:W0:Y:S02]  /*0130*/  SHFL.IDX PT, R3, R2, RZ, 0x1f ;  /* 0x00001fff02037589 */ /* 0x000e2400000e0000 */
[----:B0-----:R-:W-:-:S13]  /*0140*/  ISETP.NE.AND P0, PT, R3, RZ, PT ;  /* 0x000000ff0300720c */ /* 0x001fda0003f05270 */
[----:B------:R-:W-:Y:S05]  /*0150*/  @P0 BRA `(.L_x_2) ;  /* 0x0000000000480947 */ /* 0x000fea0003800000 */
[----:B------:R-:W0:Y:S01]  /*0160*/  S2UR UR8, SR_CgaCtaId ;  /* 0x00000000000879c3 */ /* 0x000e220000008800 */
[----:B------:R-:W-:Y:S01]  /*0170*/  UMOV UR4, 0x400 ;  /* 0x0000040000047882 */ /* 0x000fe20000000000 */
[----:B------:R-:W-:Y:S01]  /*0180*/  UMOV UR5, 0x1 ;  /* 0x0000000100057882 */ /* 0x000fe20000000000 */
[----:B------:R-:W-:Y:S01]  /*0190*/  UMOV UR6, 0x100 ;  /* 0x0000010000067882 */ /* 0x000fe20000000000 */
[----:B------:R-:W-:Y:S01]  /*01a0*/  ELECT P0, URZ, PT ;  /* 0x00000000003f782f */ /* 0x000fe20003800000 */
[----:B------:R-:W-:-:S04]  /*01b0*/  UIADD3 UR6, -UR6, 0x100000, URZ ;  /* 0x0010000006067890 */ /* 0x000fc8000fffe13f */
[----:B------:R-:W-:Y:S02]  /*01c0*/  USHF.L.U32 UR7, UR6, 0xb, URZ ;  /* 0x0000000b06077899 */ /* 0x000fe4000800063f */
[----:B------:R-:W-:Y:S02]  /*01d0*/  USHF.L.U32 UR6, UR6, 0x1, URZ ;  /* 0x0000000106067899 */ /* 0x000fe4000800063f */
[----:B0-----:R-:W-:Y:S02]  /*01e0*/  ULEA UR8, UR8, UR4, 0x18 ;  /* 0x0000000408087291 */ /* 0x001fe4000f8ec03f */
[----:B------:R-:W-:-:S04]  /*01f0*/  UIADD3 UR4, -UR5, 0x100000, URZ ;  /* 0x0010000005047890 */ /* 0x000fc8000fffe13f */
[----:B------:R-:W-:Y:S02]  /*0200*/  USHF.L.U32 UR5, UR4, 0xb, URZ ;  /* 0x0000000b04057899 */ /* 0x000fe4000800063f */
[----:B------:R-:W-:Y:S01]  /*0210*/  USHF.L.U32 UR4, UR4, 0x1, URZ ;  /* 0x0000000104047899 */ /* 0x000fe2000800063f */
[----:B------:R-:W0:Y:S11]  /*0220*/  FENCE.VIEW.ASYNC.S ;  /* 0x00000000000073c6 */ /* 0x000e360000000000 */
[----:B0-----:R0:W1:Y:S01]  /*0230*/  SYNCS.EXCH.64 URZ, [UR8], UR4 ;  /* 0x00000004083f75b2 */ /* 0x0010620008000100 */
[----:B------:R0:W2:Y:S01]  /*0240*/  SYNCS.EXCH.64 URZ, [UR8+0x10], UR6 ;  /* 0x00001006083f75b2 */ /* 0x0000a20008000100 */
[----:B------:R0:W3:Y:S01]  /*0250*/  SYNCS.EXCH.64 URZ, [UR8+0x8], UR4 ;  /* 0x00000804083f75b2 */ /* 0x0000e20008000100 */
[----:B------:R0:W4:Y:S01]  /*0260*/  SYNCS.EXCH.64 URZ, [UR8+0x18], UR6 ;  /* 0x00001806083f75b2 */ /* 0x0001220008000100 */
[----:B------:R-:W-:Y:S01]  /*0270*/  NOP ;  /* 0x0000000000007918 */ /* 0x000fe20000000000 */
.L_x_2:
[----:B------:R-:W5:Y:S01]  /*0280*/  SHFL.IDX PT, R2, R2, RZ, 0x1f ;  /* 0x00001fff02027589 */ /* 0x000f6200000e0000 */
[----:B------:R-:W1:Y:S01]  /*0290*/  LDC R3, c[0x0][0x65c] ;  /* 0x00019700ff037b82 */ /* 0x000e620000000800 */
[----:B------:R-:W-:Y:S02]  /*02a0*/  ELECT P0, URZ, PT ;  /* 0x00000000003f782f */ /* 0x000fe40003800000 */
[----:B------:R-:W-:Y:S01]  /*02b0*/  SHF.R.S32.HI R4, RZ, 0x1f, R5 ;  /* 0x0000001fff047819 */ /* 0x000fe20000011405 */
[----:B------:R-:W2:Y:S01]  /*02c0*/  S2R R10, SR_CTAID.Y ;  /* 0x00000000000a7919 */ /* 0x000ea20000002600 */
[----:B0-----:R-:W-:Y:S01]  /*02d0*/  UMOV UR4, 0x20 ;  /* 0x0000002000047882 */ /* 0x001fe20000000000 */
[C---:B------:R-:W-:Y:S01]  /*02e0*/  ISETP.NE.AND P2, PT, R6.reuse, RZ, PT ;  /* 0x000000ff0600720c */ /* 0x040fe20003f45270 */
[----:B------:R-:W-:Y:S01]  /*02f0*/  VIADD R11, R6, 0xffffffff ;  /* 0xffffffff060b7836 */ /* 0x000fe20000000000 */
[----:B------:R-:W0:Y:S01]  /*0300*/  S2R R8, SR_CTAID.X ;  /* 0x0000000000087919 */ /* 0x000e220000002500 */
[----:B------:R-:W-:Y:S01]  /*0310*/  LEA.HI R4, R4, R5, RZ, 0x2 ;  /* 0x0000000504047211 */ /* 0x000fe200078f10ff */
[----:B------:R-:W-:Y:S01]  /*0320*/  NOP ;  /* 0x0000000000007918 */ /* 0x000fe20000000000 */
[----:B------:R-:W-:Y:S01]  /*0330*/  NOP ;  /* 0x0000000000007918 */ /* 0x000fe20000000000 */
[----:B------:R-:W-:-:S02]  /*0340*/  ISETP.GE.U32.AND P1, PT, R11, 0x2, PT ;  /* 0x000000020b00780c */ /* 0x000fc40003f26070 */
[----:B------:R-:W-:-:S05]  /*0350*/  LOP3.LUT R4, R4, 0xfffffffc, RZ, 0xc0, !PT ;  /* 0xfffffffc04047812 */ /* 0x000fca00078ec0ff */
[----:B------:R-:W-:Y:S01]  /*0360*/  IMAD.IADD R5, R5, 0x1, -R4 ;  /* 0x0000000105057824 */ /* 0x000fe200078e0a04 */
[----:B-----5:R-:W-:Y:S02]  /*0370*/  ISETP.NE.OR P0, PT, R2, RZ, !P0 ;  /* 0x000000ff0200720c */ /* 0x020fe40004705670 */
[----:B-1----:R-:W-:-:S11]  /*0380*/  ISETP.NE.AND P3, PT, R3, 0x1, PT ;  /* 0x000000010300780c */ /* 0x002fd60003f65270 */
[----:B------:R-:W-:Y:S01]  /*0390*/  VOTEU.ALL UP0, P0 ;  /* 0x00000000003f7886 */ /* 0x000fe20000000000 */
[----:B------:R-:W-:Y:S01]  /*03a0*/  VOTEU.ALL UP1, P0 ;  /* 0x00000000003f7886 */ /* 0x000fe20000020000 */
[----:B------:R-:W0:Y:S01]  /*03b0*/  @P3 LDC R9, c[0x0][0x10] ;  /* 0x00000400ff093b82 */ /* 0x000e220000000800 */
[----:B--2---:R-:W-:Y:S02]  /*03c0*/  @P3 IMAD.MOV.U32 R2, RZ, RZ, R10 ;  /* 0x000000ffff023224 */ /* 0x004fe400078e000a */
[----:B------:R-:W-:Y:S01]  /*03d0*/  @!UP0 UMOV UR6, 0x400 ;  /* 0x0000040000068882 */ /* 0x000fe20000000000 */
[----:B------:R-:W-:-:S04]  /*03e0*/  @!UP0 UIADD3 UR4, -UR4, 0x100000, URZ ;  /* 0x0010000004048890 */ /* 0x000fc8000fffe13f */
[----:B------:R-:W-:Y:S02]  /*03f0*/  @!UP0 USHF.L.U32 UR5, UR4, 0xb, URZ ;  /* 0x0000000b04058899 */ /* 0x000fe4000800063f */
[----:B------:R-:W-:Y:S01]  /*0400*/  @!UP0 USHF.L.U32 UR4, UR4, 0x1, URZ ;  /* 0x0000000104048899 */ /* 0x000fe2000800063f */
[----:B------:R-:W-:Y:S02]  /*0410*/  @P3 IMAD.MOV.U32 R3, RZ, RZ, RZ ;  /* 0x000000ffff033224 */ /* 0x000fe400078e00ff */
[----:B------:R-:W-:Y:S01]  /*0420*/  @P3 IMAD.MOV.U32 R13, RZ, RZ, RZ ;  /* 0x000000ffff0d3224 */ /* 0x000fe200078e00ff */
[----:B------:R-:W1:Y:S08]  /*0430*/  @!UP0 S2UR UR7, SR_CgaCtaId ;  /* 0x00000000000789c3 */ /* 0x000e700000008800 */
[----:B------:R-:W2:Y:S01]  /*0440*/  @!P3 LDC R7, c[0x0][0xc] ;  /* 0x00000300ff07bb82 */ /* 0x000ea20000000800 */
[----:B0-----:R-:W-:-:S04]  /*0450*/  @P3 IMAD.WIDE.U32 R2, R8, R9, R2 ;  /* 0x0000000908023225 */ /* 0x001fc800078e0002 */
[----:B------:R-:W-:Y:S02]  /*0460*/  IMAD.MOV.U32 R9, RZ, RZ, RZ ;  /* 0x000000ffff097224 */ /* 0x000fe400078e00ff */
[----:B------:R-:W-:Y:S01]  /*0470*/  @P3 IMAD.IADD R3, R3, 0x1, R13 ;  /* 0x0000000103033824 */ /* 0x000fe200078e020d */
[----:B-1----:R-:W-:Y:S01]  /*0480*/  @!UP0 ULEA UR6, UR7, UR6, 0x18 ;  /* 0x0000000607068291 */ /* 0x002fe2000f8ec03f */
[----:B------:R-:W-:Y:S01]  /*0490*/  VOTEU.ALL UP0, P0 ;  /* 0x00000000003f7886 */ /* 0x000fe20000000000 */
[----:B------:R-:W-:-:S04]  /*04a0*/  ISETP.NE.AND P0, PT, R5, 0x3, PT ;  /* 0x000000030500780c */ /* 0x000fc80003f05270 */
[----:B------:R-:W-:-:S04]  /*04b0*/  ISETP.EQ.OR P0, PT, R5, RZ, !P0 ;  /* 0x000000ff0500720c */ /* 0x000fc80004702670 */
[----:B------:R-:W-:Y:S01]  /*04c0*/  ISETP.EQ.AND P0, PT, R6, RZ, P0 ;  /* 0x000000ff0600720c */ /* 0x000fe20000702270 */
[----:B------:R-:W0:Y:S02]  /*04d0*/  FENCE.VIEW.ASYNC.S ;  /* 0x00000000000073c6 */ /* 0x000e240000000000 */
[----:B0-----:R0:W3:Y:S01]  /*04e0*/  @!UP0 SYNCS.EXCH.64 URZ, [UR6+0x30], UR4 ;  /* 0x00003004063f85b2 */ /* 0x0010e20008000100 */
[----:B--2---:R-:W-:Y:S01]  /*04f0*/  @!P3 IMAD.WIDE.U32 R6, R7, R10, R8 ;  /* 0x0000000a0706b225 */ /* 0x004fe200078e0008 */
[----:B------:R-:W-:-:S03]  /*0500*/  SEL R4, RZ, 0x1, !P0 ;  /* 0x00000001ff047807 */ /* 0x000fc60004000000 */
[----:B------:R-:W-:Y:S02]  /*0510*/  @!P3 IMAD.MOV.U32 R2, RZ, RZ, R6 ;  /* 0x000000ffff02b224 */ /* 0x000fe400078e0006 */
[----:B------:R-:W-:Y:S01]  /*0520*/  @!P3 IMAD.MOV.U32 R3, RZ, RZ, R7 ;  /* 0x000000ffff03b224 */ /* 0x000fe200078e0007 */
[----:B------:R-:W-:Y:S01]  /*0530*/  SEL R4, R4, 0x2, P1 ;  /* 0x0000000204047807 */ /* 0x000fe20000800000 */
[----:B------:R0:W3:Y:S01]  /*0540*/  @!UP1 SYNCS.EXCH.64 URZ, [UR6+0x38], UR4 ;  /* 0x00003804063f95b2 */ /* 0x0000e20008000100 */
[----:B------:R-:W-:Y:S01]  /*0550*/  NOP ;  /* 0x0000000000007918 */ /* 0x000fe20000000000 */
[----:B---34-:R-:W-:Y:S06]  /*0560*/  BAR.SYNC.DEFER_BLOCKING 0x0 ;  /* 0x0000000000007b1d */ /* 0x018fec0000010000 */
[----:B------:R-:W-:Y:S05]  /*0570*/  @!P2 BRA `(.L_x_3) ;  /* 0x000000cc001ca947 */ /* 0x000fea0003800000 */
[----:B------:R-:W-:-:S13]  /*0580*/  ISETP.GT.U32.AND P0, PT, R11, 0x1, PT ;  /* 0x000000010b00780c */ /* 0x000fda0003f04070 */
[----:B0-----:R-:W-:Y:S05]  /*0590*/  @P0 EXIT ;  /* 0x000000000000094d */ /* 0x001fea0003800000 */
[----:B------:R-:W-:Y:S01]  /*05a0*/  ULDC.64 UR4, c[0x0][0x650] ;  /* 0x0001940000047ab9 */ /* 0x000fe20000000a00 */
[----:B------:R-:W-:Y:S01]  /*05b0*/  PRMT R12, RZ, 0x7610, R12 ;  /* 0x00007610ff0c7816 */ /* 0x000fe2000000000c */
[----:B------:R-:W-:Y:S01]  /*05c0*/  IMAD.MOV.U32 R7, RZ, RZ, -0x1 ;  /* 0xffffffffff077424 */ /* 0x000fe200078e00ff */
[----:B------:R-:W-:Y:S01]  /*05d0*/  ISETP.GE.U32.AND P0, PT, R2, UR4, PT ;  /* 0x0000000402007c0c */ /* 0x000fe2000bf06070 */
[----:B------:R-:W-:Y:S02]  /*05e0*/  IMAD.MOV.U32 R6, RZ, RZ, -0x1 ;  /* 0xffffffffff067424 */ /* 0x000fe400078e00ff */
[----:B------:R-:W-:Y:S01]  /*05f0*/  IMAD.MOV.U32 R5, RZ, RZ, -0x1 ;  /* 0xffffffffff057424 */ /* 0x000fe200078e00ff */
[----:B------:R-:W-:-:S13]  /*0600*/  ISETP.GE.U32.AND.EX P0, PT, R3, UR5, PT, P0 ;  /* 0x0000000503007c0c */ /* 0x000fda000bf06100 */
[----:B------:R-:W-:Y:S05]  /*0610*/  @P0 BRA `(.L_x_4) ;  /* 0x00000004005c0947 */ /* 0x000fea0003800000 */
[----:B------:R-:W0:Y:S01]  /*0620*/  LDC.64 R16, c[0x0][0x628] ;  /* 0x00018a00ff107b82 */ /* 0x000e220000000a00 */
[----:B------:R-:W-:Y:S02]  /*0630*/  IMAD.MOV.U32 R6, RZ, RZ, R2 ;  /* 0x000000ffff067224 */ /* 0x000fe400078e0002 */
[----:B------:R-:W-:-:S05]  /*0640*/  IMAD.MOV.U32 R7, RZ, RZ, R3 ;  /* 0x000000ffff077224 */ /* 0x000fca00078e0003 */
[----:B------:R-:W1:Y:S08]  /*0650*/  LDC R18, c[0x0][0x630] ;  /* 0x00018c00ff127b82 */ /* 0x000e700000000800 */
[----:B------:R-:W2:Y:S01]  /*0660*/  LDC.64 R20, c[0x0][0x620] ;  /* 0x00018800ff147b82 */ /* 0x000ea20000000a00 */
[----:B0-----:R-:W-:-:S04]  /*0670*/  ISETP.NE.U32.AND P0, PT, R16, RZ, PT ;  /* 0x000000ff1000720c */ /* 0x001fc80003f05070 */
[----:B------:R-:W-:-:S13]  /*0680*/  ISETP.NE.AND.EX P0, PT, R17, RZ, PT, P0 ;  /* 0x000000ff1100720c */ /* 0x000fda0003f05300 */
[----:B-12---:R-:W-:Y:S05]  /*0690*/  @!P0 BRA `(.L_x_5) ;  /* 0x0000000000288947 */ /* 0x006fea0003800000 */
[----:B------:R-:W0:Y:S02]  /*06a0*/  LDC R5, c[0x0][0x634] ;  /* 0x00018d00ff057b82 */ /* 0x000e240000000800 */
[----:B0-----:R-:W-:-:S05]  /*06b0*/  IADD3 R5, P0, R2, R5, RZ ;  /* 0x0000000502057210 */ /* 0x001fca0007f1e0ff */
[----:B------:R-:W-:-:S04]  /*06c0*/  IMAD.X R11, RZ, RZ, R3, P0 ;  /* 0x000000ffff0b7224 */ /* 0x000fc800000e0603 */
[----:B------:R-:W-:-:S04]  /*06d0*/  IMAD.WIDE.U32 R6, R11, R16, RZ ;  /* 0x000000100b067225 */ /* 0x000fc800078e00ff */
[----:B------:R-:W-:-:S04]  /*06e0*/  IMAD.WIDE.U32 R12, P0, R5, R17, R6 ;  /* 0x00000011050c7225 */ /* 0x000fc80007800006 */
[----:B------:R-:W-:-:S04]  /*06f0*/  IMAD.WIDE.U32 R6, R5, R16, RZ ;  /* 0x0000001005067225 */ /* 0x000fc800078e00ff */
[----:B------:R-:W-:Y:S01]  /*0700*/  IMAD.X R15, RZ, RZ, RZ, P0 ;  /* 0x000000ffff0f7224 */ /* 0x000fe200000e06ff */
[----:B------:R-:W-:Y:S01]  /*0710*/  IADD3 RZ, P0, R7, R12, RZ ;  /* 0x0000000c07ff7210 */ /* 0x000fe20007f1e0ff */
[----:B------:R-:W-:-:S04]  /*0720*/  IMAD.MOV.U32 R14, RZ, RZ, R13 ;  /* 0x000000ffff0e7224 */ /* 0x000fc800078e000d */
[----:B------:R-:W-:-:S08]  /*0730*/  IMAD.WIDE.U32.X R6, R11, R17, R14, P0 ;  /* 0x000000110b067225 */ /* 0x000fd000000e040e */
.L_x_5:
[--C-:B------:R-:W-:Y:S01]  /*0740*/  SHF.R.U64 R26, R6, R18, R7.reuse ;  /* 0x00000012061a7219 */ /* 0x100fe20000001207 */
[----:B------:R-:W0:Y:S01]  /*0750*/  LDC.64 R22, c[0x0][0x640] ;  /* 0x00019000ff167b82 */ /* 0x000e220000000a00 */
[----:B------:R-:W-:Y:S01]  /*0760*/  I2FP.F32.U32 R5, R8 ;  /* 0x0000000800057245 */ /* 0x000fe20000201000 */
[----:B------:R-:W-:Y:S01]  /*0770*/  ULDC UR4, c[0x0][0x150] ;  /* 0x0000540000047ab9 */ /* 0x000fe20000000800 */
[----:B------:R-:W-:Y:S02]  /*0780*/  SHF.R.U32.HI R6, RZ, R18, R7 ;  /* 0x00000012ff067219 */ /* 0x000fe40000011607 */
[----:B------:R-:W-:Y:S01]  /*0790*/  IADD3 R11, P0, RZ, -R26, RZ ;  /* 0x8000001aff0b7210 */ /* 0x000fe20007f1e0ff */
[----:B------:R-:W-:Y:S01]  /*07a0*/  FMUL R5, R5, UR4 ;  /* 0x0000000405057c20 */ /* 0x000fe20008400000 */
[----:B------:R-:W-:Y:S01]  /*07b0*/  ULDC UR4, c[0x0][0x154] ;  /* 0x0000550000047ab9 */ /* 0x000fe20000000800 */
[----:B------:R-:W1:Y:S02]  /*07c0*/  LDC R14, c[0x0][0x618] ;  /* 0x00018600ff0e7b82 */ /* 0x000e640000000800 */
[----:B------:R-:W-:-:S02]  /*07d0*/  IMAD.X R13, RZ, RZ, ~R6, P0 ;  /* 0x000000ffff0d7224 */ /* 0x000fc400000e0e06 */
[----:B------:R-:W2:Y:S01]  /*07e0*/  F2I.U32.TRUNC.NTZ R5, R5 ;  /* 0x0000000500057305 */ /* 0x000ea2000020f000 */
[----:B------:R-:W-:-:S03]  /*07f0*/  IMAD.WIDE.U32 R6, R11, R20, R2 ;  /* 0x000000140b067225 */ /* 0x000fc600078e0002 */
[----:B------:R-:W3:Y:S01]  /*0800*/  LDC R9, c[0x0][0x144] ;  /* 0x00005100ff097b82 */ /* 0x000ee20000000800 */
[----:B------:R-:W-:-:S04]  /*0810*/  IMAD R12, R13, R20, RZ ;  /* 0x000000140d0c7224 */ /* 0x000fc800078e02ff */
[----:B------:R-:W-:Y:S02]  /*0820*/  IMAD R11, R11, R21, R12 ;  /* 0x000000150b0b7224 */ /* 0x000fe400078e020c */
[----:B------:R-:W-:Y:S01]  /*0830*/  IMAD.MOV.U32 R12, RZ, RZ, 0x1 ;  /* 0x00000001ff0c7424 */ /* 0x000fe200078e00ff */
[----:B------:R-:W4:Y:S01]  /*0840*/  LDC R18, c[0x0][0x608] ;  /* 0x00018200ff127b82 */ /* 0x000f220000000800 */
[----:B------:R-:W-:Y:S01]  /*0850*/  IMAD.IADD R11, R7, 0x1, R11 ;  /* 0x00000001070b7824 */ /* 0x000fe200078e020b */
[----:B0-----:R-:W-:Y:S01]  /*0860*/  ISETP.NE.U32.AND P0, PT, R22, RZ, PT ;  /* 0x000000ff1600720c */ /* 0x001fe20003f05070 */
[----:B--2---:R-:W-:-:S03]  /*0870*/  IMAD.MOV R7, RZ, RZ, -R5 ;  /* 0x000000ffff077224 */ /* 0x004fc600078e0a05 */
[----:B------:R-:W-:Y:S02]  /*0880*/  ISETP.NE.AND.EX P0, PT, R23, RZ, PT, P0 ;  /* 0x000000ff1700720c */ /* 0x000fe40003f05300 */
[----:B------:R-:W0:Y:S01]  /*0890*/  LDC R13, c[0x0][0x658] ;  /* 0x00019600ff0d7b82 */ /* 0x000e220000000800 */
[--C-:B-1----:R-:W-:Y:S02]  /*08a0*/  SHF.R.U64 R16, R6, R14, R11.reuse ;  /* 0x0000000e06107219 */ /* 0x102fe4000000120b */
[----:B------:R-:W-:Y:S02]  /*08b0*/  I2FP.F32.U32 R6, R10 ;  /* 0x0000000a00067245 */ /* 0x000fe40000201000 */
[----:B------:R-:W-:-:S03]  /*08c0*/  SHF.R.U32.HI R11, RZ, R14, R11 ;  /* 0x0000000eff0b7219 */ /* 0x000fc6000001160b */
[----:B------:R-:W1:Y:S01]  /*08d0*/  LDC R17, c[0x0][0x148] ;  /* 0x00005200ff117b82 */ /* 0x000e620000000800 */
[----:B---3--:R-:W-:Y:S02]  /*08e0*/  IMAD R5, R9, R7, R8 ;  /* 0x0000000709057224 */ /* 0x008fe400078e0208 */
[----:B------:R-:W-:Y:S01]  /*08f0*/  FMUL R7, R6, UR4 ;  /* 0x0000000406077c20 */ /* 0x000fe20008400000 */
[----:B------:R-:W-:-:S03]  /*0900*/  IMAD.MOV.U32 R6, RZ, RZ, -0x1 ;  /* 0xffffffffff067424 */ /* 0x000fc600078e00ff */
[----:B------:R2:W3:Y:S01]  /*0910*/  F2I.U32.TRUNC.NTZ R15, R7 ;  /* 0x00000007000f7305 */ /* 0x0004e2000020f000 */
[----:B------:R-:W1:Y:S01]  /*0920*/  LDC R21, c[0x0][0x600] ;  /* 0x00018000ff157b82 */ /* 0x000e620000000800 */
[-CC-:B----4-:R-:W-:Y:S02]  /*0930*/  SHF.R.U64 R27, R16, R18.reuse, R11.reuse ;  /* 0x00000012101b7219 */ /* 0x190fe4000000120b */
[----:B------:R-:W-:-:S05]  /*0940*/  SHF.R.U32.HI R8, RZ, R18, R11 ;  /* 0x00000012ff087219 */ /* 0x000fca000001160b */
[----:B------:R-:W4:Y:S01]  /*0950*/  LDC R20, c[0x0][0x648] ;  /* 0x00019200ff147b82 */ /* 0x000f220000000800 */
[-CC-:B0-----:R-:W-:Y:S02]  /*0960*/  SHF.R.U64 R18, R27, R13.reuse, R8.reuse ;  /* 0x0000000d1b127219 */ /* 0x181fe40000001208 */
[-C--:B------:R-:W-:Y:S02]  /*0970*/  SHF.L.U32 R6, R6, R13.reuse, RZ ;  /* 0x0000000d06067219 */ /* 0x080fe400000006ff */
[-C--:B------:R-:W-:Y:S02]  /*0980*/  SHF.R.U32.HI R8, RZ, R13.reuse, R8 ;  /* 0x0000000dff087219 */ /* 0x080fe40000011608 */
[----:B------:R-:W-:Y:S01]  /*0990*/  LOP3.LUT R14, RZ, R6, RZ, 0x33, !PT ;  /* 0x00000006ff0e7212 */ /* 0x000fe200078e33ff */
[----:B------:R-:W0:Y:S01]  /*09a0*/  LDC R25, c[0x0][0x638] ;  /* 0x00018e00ff197b82 */ /* 0x000e220000000800 */
[----:B------:R-:W-:Y:S01]  /*09b0*/  SHF.L.U32 R11, R12, R13, RZ ;  /* 0x0000000d0c0b7219 */ /* 0x000fe200000006ff */
[----:B------:R-:W-:-:S02]  /*09c0*/  IMAD.MOV.U32 R6, RZ, RZ, R18 ;  /* 0x000000ffff067224 */ /* 0x000fc400078e0012 */
[----:B--2---:R-:W-:-:S04]  /*09d0*/  IMAD.MOV.U32 R7, RZ, RZ, R8 ;  /* 0x000000ffff077224 */ /* 0x004fc800078e0008 */
[----:B------:R-:W2:Y:S01]  /*09e0*/  LDC R24, c[0x0][0x610] ;  /* 0x00018400ff187b82 */ /* 0x000ea20000000800 */
[----:B---3--:R-:W-:Y:S05]  /*09f0*/  @!P0 BRA `(.L_x_6) ;  /* 0x0000000000288947 */ /* 0x008fea0003800000 */
[----:B------:R-:W3:Y:S02]  /*0a00*/  LDC R13, c[0x0][0x64c] ;  /* 0x00019300ff0d7b82 */ /* 0x000ee40000000800 */
[----:B---3--:R-:W-:-:S05]  /*0a10*/  IADD3 R13, P0, R18, R13, RZ ;  /* 0x0000000d120d7210 */ /* 0x008fca0007f1e0ff */
        /* <DEDUP_REMOVED lines=8> */
.L_x_6:
[----:B----4-:R-:W-:Y:S01]  /*0aa0*/  SHF.R.U64 R6, R6, R20, R7 ;  /* 0x0000001406067219 */ /* 0x010fe20000001207 */
[----:B-1----:R-:W-:Y:S01]  /*0ab0*/  VIADD R7, R21, 0xffffffff ;  /* 0xffffffff15077836 */ /* 0x002fe20000000000 */
[----:B------:R-:W-:Y:S01]  /*0ac0*/  LOP3.LUT R14, R27, R14, RZ, 0xc0, !PT ;  /* 0x0000000e1b0e7212 */ /* 0x000fe200078ec0ff */
[----:B------:R-:W-:Y:S02]  /*0ad0*/  IMAD.MOV R15, RZ, RZ, -R15 ;  /* 0x000000ffff0f7224 */ /* 0x000fe400078e0a0f */
[----:B------:R-:W-:Y:S01]  /*0ae0*/  IMAD.MOV R8, RZ, RZ, -R6 ;  /* 0x000000ffff087224 */ /* 0x000fe200078e0a06 */
[----:B------:R-:W-:Y:S01]  /*0af0*/  LOP3.LUT R7, R16, R7, RZ, 0xc0, !PT ;  /* 0x0000000710077212 */ /* 0x000fe200078ec0ff */
[----:B------:R-:W-:Y:S02]  /*0b00*/  IMAD R14, R11, R6, R14 ;  /* 0x000000060b0e7224 */ /* 0x000fe400078e020e */
[----:B------:R-:W-:Y:S02]  /*0b10*/  @P3 IMAD R5, R17, R15, R10 ;  /* 0x0000000f11053224 */ /* 0x000fe400078e020a */
[----:B0-----:R-:W-:-:S02]  /*0b20*/  IMAD R6, R8, R25, R18 ;  /* 0x0000001908067224 */ /* 0x001fc400078e0212 */
[----:B--2---:R-:W-:Y:S02]  /*0b30*/  IMAD R5, R14, R24, R5 ;  /* 0x000000180e057224 */ /* 0x004fe400078e0205 */
[----:B------:R-:W-:Y:S02]  /*0b40*/  IMAD R8, R6, R21, R7 ;  /* 0x0000001506087224 */ /* 0x000fe400078e0207 */
[----:B------:R-:W-:-:S03]  /*0b50*/  IMAD.MOV.U32 R12, RZ, RZ, 0x1 ;  /* 0x00000001ff0c7424 */ /* 0x000fc600078e00ff */
[----:B------:R-:W-:Y:S02]  /*0b60*/  SEL R6, R8, R5, !P3 ;  /* 0x0000000508067207 */ /* 0x000fe40005800000 */
[----:B------:R-:W-:Y:S01]  /*0b70*/  SEL R7, R5, R8, !P3 ;  /* 0x0000000805077207 */ /* 0x000fe20005800000 */
[----:B------:R-:W-:-:S07]  /*0b80*/  IMAD.MOV.U32 R5, RZ, RZ, R26 ;  /* 0x000000ffff057224 */ /* 0x000fce00078e001a */
.L_x_4:
[----:B------:R-:W-:-:S08]  /*0b90*/  NOP ;  /* 0x0000000000007918 */ /* 0x000fd00000000000 */
[----:B------:R-:W0:Y:S02]  /*0ba0*/  USETMAXREG.TRY_ALLOC.CTAPOOL UP0, 0xe8 ;  /* 0x000000e8000079c8 */ /* 0x000e240008000600 */
[----:B0-----:R-:W-:-:S13]  /*0bb0*/  PLOP3.LUT P0, PT, PT, PT, UP0, 0x80, 0x0 ;  /* 0x000000000000781c */ /* 0x001fda0003f0f008 */
[----:B------:R-:W-:Y:S05]  /*0bc0*/  @!P0 BRA `(.L_x_4) ;  /* 0xfffffffc00f08947 */ /* 0x000fea000383ffff */
[----:B------:R-:W-:Y:S01]  /*0bd0*/  ULDC.64 UR4, c[0x0][0x598] ;  /* 0x0001660000047ab9 */ /* 0x000fe20000000a00 */
[----:B------:R-:W-:Y:S01]  /*0be0*/  ULDC.64 UR50, c[0x0][0x208] ;  /* 0x0000820000327ab9 */ /* 0x000fe20000000a00 */
[----:B------:R-:W-:-:S04]  /*0bf0*/  ISETP.NE.U32.AND P0, PT, RZ, UR4, PT ;  /* 0x00000004ff007c0c */ /* 0x000fc8000bf05070 */
[----:B------:R-:W-:-:S13]  /*0c00*/  ISETP.NE.AND.EX P0, PT, RZ, UR5, PT, P0 ;  /* 0x00000005ff007c0c */ /* 0x000fda000bf05300 */
[----:B------:R-:W-:Y:S05]  /*0c10*/  @!P0 BRA `(.L_x_7) ;  /* 0x00000000001c8947 */ /* 0x000fea0003800000 */
[----:B------:R-:W0:Y:S02]  /*0c20*/  LDC.64 R8, c[0x0][0x598] ;  /* 0x00016600ff087b82 */ /* 0x000e240000000a00 */
[----:B0-----:R-:W2:Y:S02]  /*0c30*/  LDG.E.64 R8, desc[UR50][R8.64] ;  /* 0x0000003208087981 */ /* 0x001ea4000c1e1b00 */
[----:B--2---:R-:W-:-:S04]  /*0c40*/  ISETP.NE.U32.AND P0, PT, R8, RZ, PT ;  /* 0x000000ff0800720c */ /* 0x004fc80003f05070 */
[----:B------:R-:W-:-:S13]  /*0c50*/  ISETP.NE.AND.EX P0, PT, R9, RZ, PT, P0 ;  /* 0x000000ff0900720c */ /* 0x000fda0003f05300 */
[----:B------:R-:W-:Y:S05]  /*0c60*/  @!P0 BRA `(.L_x_7) ;  /* 0x0000000000088947 */ /* 0x000fea0003800000 */
[----:B------:R0:W5:Y:S01]  /*0c70*/  LD.E R8, desc[UR50][R8.64] ;  /* 0x0000003208087980 */ /* 0x000162000c101900 */
[----:B------:R-:W-:Y:S05]  /*0c80*/  BRA `(.L_x_8) ;  /* 0x0000000000207947 */ /* 0x000fea0003800000 */
.L_x_7:
[----:B------:R-:W-:Y:S02]  /*0c90*/  ULDC.64 UR4, c[0x0][0x588] ;  /* 0x0001620000047ab9 */ /* 0x000fe40000000a00 */
[----:B------:R-:W-:-:S04]  /*0ca0*/  ISETP.NE.U32.AND P0, PT, RZ, UR4, PT ;  /* 0x00000004ff007c0c */ /* 0x000fc8000bf05070 */
[----:B------:R-:W-:-:S13]  /*0cb0*/  ISETP.NE.AND.EX P0, PT, RZ, UR5, PT, P0 ;  /* 0x00000005ff007c0c */ /* 0x000fda000bf05300 */
[----:B------:R-:W-:Y:S05]  /*0cc0*/  @!P0 BRA `(.L_x_9) ;  /* 0x00000000000c8947 */ /* 0x000fea0003800000 */
[----:B------:R-:W0:Y:S02]  /*0cd0*/  LDC.64 R8, c[0x0][0x588] ;  /* 0x00016200ff087b82 */ /* 0x000e240000000a00 */
[----:B0-----:R1:W5:Y:S01]  /*0ce0*/  LDG.E R8, desc[UR50][R8.64] ;  /* 0x0000003208087981 */ /* 0x001362000c1e1900 */
[----:B------:R-:W-:Y:S05]  /*0cf0*/  BRA `(.L_x_8) ;  /* 0x0000000000047947 */ /* 0x000fea0003800000 */
.L_x_9:
[----:B------:R-:W2:Y:S02]  /*0d00*/  LDC R8, c[0x0][0x580] ;  /* 0x00016000ff087b82 */ /* 0x000ea40000000800 */
.L_x_8:
[----:B------:R-:W-:Y:S02]  /*0d10*/  ULDC.64 UR4, c[0x0][0x5a0] ;  /* 0x0001680000047ab9 */ /* 0x000fe40000000a00 */
[----:B------:R-:W-:-:S04]  /*0d20*/  ISETP.NE.U32.AND P0, PT, RZ, UR4, PT ;  /* 0x00000004ff007c0c */ /* 0x000fc8000bf05070 */
[----:B------:R-:W-:-:S13]  /*0d30*/  ISETP.NE.AND.EX P0, PT, RZ, UR5, PT, P0 ;  /* 0x00000005ff007c0c */ /* 0x000fda000bf05300 */
[----:B------:R-:W-:Y:S05]  /*0d40*/  @!P0 BRA `(.L_x_10) ;  /* 0x00000000001c8947 */ /* 0x000fea0003800000 */
[----:B------:R-:W3:Y:S02]  /*0d50*/  LDC.64 R10, c[0x0][0x5a0] ;  /* 0x00016800ff0a7b82 */ /* 0x000ee40000000a00 */
[----:B---3--:R-:W3:Y:S02]  /*0d60*/  LDG.E.64 R10, desc[UR50][R10.64] ;  /* 0x000000320a0a7981 */ /* 0x008ee4000c1e1b00 */
[----:B---3--:R-:W-:-:S04]  /*0d70*/  ISETP.NE.U32.AND P0, PT, R10, RZ, PT ;  /* 0x000000ff0a00720c */ /* 0x008fc80003f05070 */
[----:B------:R-:W-:-:S13]  /*0d80*/  ISETP.NE.AND.EX P0, PT, R11, RZ, PT, P0 ;  /* 0x000000ff0b00720c */ /* 0x000fda0003f05300 */
[----:B------:R-:W-:Y:S05]  /*0d90*/  @!P0 BRA `(.L_x_10) ;  /* 0x0000000000088947 */ /* 0x000fea0003800000 */
[----:B01----:R0:W5:Y:S01]  /*0da0*/  LD.E R9, desc[UR50][R10.64] ;  /* 0x000000320a097980 */ /* 0x003162000c101900 */
[----:B------:R-:W-:Y:S05]  /*0db0*/  BRA `(.L_x_11) ;  /* 0x0000000000207947 */ /* 0x000fea0003800000 */
.L_x_10:
[----:B------:R-:W-:Y:S02]  /*0dc0*/  ULDC.64 UR4, c[0x0][0x590] ;  /* 0x0001640000047ab9 */ /* 0x000fe40000000a00 */
[----:B------:R-:W-:-:S04]  /*0dd0*/  ISETP.NE.U32.AND P0, PT, RZ, UR4, PT ;  /* 0x00000004ff007c0c */ /* 0x000fc8000bf05070 */
[----:B------:R-:W-:-:S13]  /*0de0*/  ISETP.NE.AND.EX P0, PT, RZ, UR5, PT, P0 ;  /* 0x00000005ff007c0c */ /* 0x000fda000bf05300 */
[----:B------:R-:W-:Y:S05]  /*0df0*/  @!P0 BRA `(.L_x_12) ;  /* 0x00000000000c8947 */ /* 0x000fea0003800000 */
[----:B------:R-:W0:Y:S02]  /*0e00*/  LDC.64 R10, c[0x0][0x590] ;  /* 0x00016400ff0a7b82 */ /* 0x000e240000000a00 */
[----:B01----:R1:W5:Y:S01]  /*0e10*/  LDG.E R9, desc[UR50][R10.64] ;  /* 0x000000320a097981 */ /* 0x003362000c1e1900 */
[----:B------:R-:W-:Y:S05]  /*0e20*/  BRA `(.L_x_11) ;  /* 0x0000000000047947 */ /* 0x000fea0003800000 */
.L_x_12:
[----:B01----:R-:W3:Y:S02]  /*0e30*/  LDC R9, c[0x0][0x584] ;  /* 0x00016100ff097b82 */ /* 0x003ee40000000800 */
.L_x_11:
[----:B------:R-:W-:-:S13]  /*0e40*/  LOP3.LUT P0, RZ, R12, 0xff, RZ, 0xc0, !PT ;  /* 0x000000ff0cff7812 */ /* 0x000fda000780c0ff */
[----:B------:R-:W-:Y:S05]  /*0e50*/  @!P0 EXIT ;  /* 0x000000000000894d */ /* 0x000fea0003800000 */
[----:B------:R-:W-:Y:S01]  /*0e60*/  ULDC UR4, c[0x0][0x28c] ;  /* 0x0000a30000047ab9 */ /* 0x000fe20000000800 */
[----:B------:R-:W-:Y:S01]  /*0e70*/  LOP3.LUT R186, R4, 0x1, RZ, 0xfc, !PT ;  /* 0x0000000104ba7812 */ /* 0x000fe200078efcff */
[----:B------:R-:W-:Y:S01]  /*0e80*/  UIADD3 UR4, UR4, 0xff, URZ ;  /* 0x000000ff04047890 */ /* 0x000fe2000fffe03f */
[----:B------:R-:W-:Y:S01]  /*0e90*/  UMOV UR11, URZ ;  /* 0x0000003f000b7c82 */ /* 0x000fe20008000000 */
[----:B------:R-:W-:Y:S02]  /*0ea0*/  UMOV UR10, URZ ;  /* 0x0000003f000a7c82 */ /* 0x000fe40008000000 */
[----:B------:R-:W-:-:S04]  /*0eb0*/  USHF.R.S32.HI UR5, URZ, 0x1f, UR4 ;  /* 0x0000001f3f057899 */ /* 0x000fc80008011404 */
[----:B------:R-:W-:-:S04]  /*0ec0*/  ULEA.HI UR5, UR5, UR4, URZ, 0x8 ;  /* 0x0000000405057291 */ /* 0x000fc8000f8f403f */
[----:B------:R-:W-:-:S12]  /*0ed0*/  USHF.R.S32.HI UR44, URZ, 0x8, UR5 ;  /* 0x000000083f2c7899 */ /* 0x000fd80008011405 */
.L_x_213:
[----:B01----:R-:W-:Y:S01]  /*0ee0*/  LOP3.LUT R10, R0, 0x80, RZ, 0xc0, !PT ;  /* 0x00000080000a7812 */ /* 0x003fe200078ec0ff */
[----:B------:R-:W0:Y:S01]  /*0ef0*/  S2UR UR8, SR_CgaCtaId ;  /* 0x00000000000879c3 */ /* 0x000e220000008800 */
[----:B------:R-:W-:Y:S01]  /*0f00*/  UMOV UR7, 0x400 ;  /* 0x0000040000077882 */ /* 0x000fe20000000000 */
[----:B------:R-:W-:Y:S01]  /*0f10*/  UMOV UR4, URZ ;  /* 0x0000003f00047c82 */ /* 0x000fe20008000000 */
[----:B------:R-:W-:Y:S01]  /*0f20*/  SHF.R.U32.HI R14, RZ, 0x7, R10 ;  /* 0x00000007ff0e7819 */ /* 0x000fe2000001160a */
[----:B------:R-:W-:Y:S01]  /*0f30*/  UMOV UR12, URZ ;  /* 0x0000003f000c7c82 */ /* 0x000fe20008000000 */
[----:B------:R-:W-:Y:S01]  /*0f40*/  UMOV UR13, URZ ;  /* 0x0000003f000d7c82 */ /* 0x000fe20008000000 */
[----:B------:R-:W-:Y:S01]  /*0f50*/  UMOV UR9, UR10 ;  /* 0x0000000a00097c82 */ /* 0x000fe20008000000 */
[----:B------:R-:W-:Y:S01]  /*0f60*/  CS2R R12, SRZ ;  /* 0x00000000000c7805 */ /* 0x000fe2000001ff00 */
[----:B------:R-:W1:Y:S01]  /*0f70*/  LDC R10, c[0x0][0x28c] ;  /* 0x0000a300ff0a7b82 */ /* 0x000e620000000800 */
[----:B----4-:R-:W4:Y:S01]  /*0f80*/  SHFL.IDX PT, R14, R14, RZ, 0x1f ;  /* 0x00001fff0e0e7589 */ /* 0x010f2200000e0000 */
[----:B------:R-:W-:-:S02]  /*0f90*/  CS2R R16, SRZ ;  /* 0x0000000000107805 */ /* 0x000fc4000001ff00 */
[----:B------:R-:W-:Y:S02]  /*0fa0*/  CS2R R18, SRZ ;  /* 0x0000000000127805 */ /* 0x000fe4000001ff00 */
[----:B------:R-:W-:Y:S02]  /*0fb0*/  CS2R R20, SRZ ;  /* 0x0000000000147805 */ /* 0x000fe4000001ff00 */
[----:B------:R-:W-:Y:S02]  /*0fc0*/  CS2R R22, SRZ ;  /* 0x0000000000167805 */ /* 0x000fe4000001ff00 */
[----:B------:R-:W-:Y:S02]  /*0fd0*/  CS2R R112, SRZ ;  /* 0x0000000000707805 */ /* 0x000fe4000001ff00 */
[----:B------:R-:W-:Y:S02]  /*0fe0*/  CS2R R114, SRZ ;  /* 0x0000000000727805 */ /* 0x000fe4000001ff00 */
[----:B------:R-:W-:-:S02]  /*0ff0*/  CS2R R116, SRZ ;  /* 0x0000000000747805 */ /* 0x000fc4000001ff00 */
[----:B------:R-:W-:Y:S02]  /*1000*/  CS2R R118, SRZ ;  /* 0x0000000000767805 */ /* 0x000fe4000001ff00 */
[----:B------:R-:W-:Y:S02]  /*1010*/  CS2R R120, SRZ ;  /* 0x0000000000787805 */ /* 0x000fe4000001ff00 */
[----:B------:R-:W-:Y:S02]  /*1020*/  CS2R R122, SRZ ;  /* 0x00000000007a7805 */ /* 0x000fe4000001ff00 */
[----:B------:R-:W-:Y:S02]  /*1030*/  CS2R R124, SRZ ;  /* 0x00000000007c7805 */ /* 0x000fe4000001ff00 */
[----:B------:R-:W-:Y:S02]  /*1040*/  CS2R R126, SRZ ;  /* 0x00000000007e7805 */ /* 0x000fe4000001ff00 */
[----:B------:R-:W-:-:S02]  /*1050*/  CS2R R128, SRZ ;  /* 0x0000000000807805 */ /* 0x000fc4000001ff00 */
[----:B------:R-:W-:Y:S01]  /*1060*/  CS2R R130, SRZ ;  /* 0x0000000000827805 */ /* 0x000fe2000001ff00 */
[----:B0-----:R-:W-:Y:S01]  /*1070*/  ULEA UR7, UR8, UR7, 0x18 ;  /* 0x0000000708077291 */ /* 0x001fe2000f8ec03f */
[----:B------:R-:W-:Y:S02]  /*1080*/  CS2R R132, SRZ ;  /* 0x0000000000847805 */ /* 0x000fe4000001ff00 */
[----:B------:R-:W-:Y:S02]  /*1090*/  CS2R R134, SRZ ;  /* 0x0000000000867805 */ /* 0x000fe4000001ff00 */
[----:B------:R-:W-:Y:S02]  /*10a0*/  CS2R R136, SRZ ;  /* 0x0000000000887805 */ /* 0x000fe4000001ff00 */
[----:B------:R-:W-:Y:S02]  /*10b0*/  CS2R R138, SRZ ;  /* 0x00000000008a7805 */ /* 0x000fe4000001ff00 */
[----:B------:R-:W-:-:S02]  /*10c0*/  CS2R R140, SRZ ;  /* 0x00000000008c7805 */ /* 0x000fc4000001ff00 */
[----:B------:R-:W-:Y:S02]  /*10d0*/  CS2R R142, SRZ ;  /* 0x00000000008e7805 */ /* 0x000fe4000001ff00 */
[----:B------:R-:W-:Y:S02]  /*10e0*/  CS2R R144, SRZ ;  /* 0x0000000000907805 */ /* 0x000fe4000001ff00 */
[----:B-1----:R-:W-:Y:S02]  /*10f0*/  ISETP.GE.AND P0, PT, R10, 0x1, PT ;  /* 0x000000010a00780c */ /* 0x002fe40003f06270 */
[----:B------:R-:W-:Y:S02]  /*1100*/  CS2R R10, SRZ ;  /* 0x00000000000a7805 */ /* 0x000fe4000001ff00 */
[----:B----4-:R-:W-:Y:S02]  /*1110*/  R2UR UR5, R14 ;  /* 0x000000000e0572ca */ /* 0x010fe400000e0000 */
        /* <DEDUP_REMOVED lines=11> */
[----:B------:R-:W-:Y:S01]  /*11d0*/  CS2R R166, SRZ ;  /* 0x0000000000a67805 */ /* 0x000fe2000001ff00 */
[----:B------:R-:W-:Y:S01]  /*11e0*/  ULEA.HI UR6, UR5, UR5, URZ, 0x1 ;  /* 0x0000000505067291 */ /* 0x000fe2000f8f083f */
[----:B------:R-:W-:-:S02]  /*11f0*/  CS2R R168, SRZ ;  /* 0x0000000000a87805 */ /* 0x000fc4000001ff00 */
[----:B------:R-:W-:Y:S02]  /*1200*/  CS2R R170, SRZ ;  /* 0x0000000000aa7805 */ /* 0x000fe4000001ff00 */
[----:B------:R-:W-:Y:S01]  /*1210*/  CS2R R172, SRZ ;  /* 0x0000000000ac7805 */ /* 0x000fe2000001ff00 */
[----:B------:R-:W-:Y:S01]  /*1220*/  ULOP3.LUT UR6, UR6, 0x7fffe, URZ, 0xc0, !UPT ;  /* 0x0007fffe06067892 */ /* 0x000fe2000f8ec03f */
[----:B------:R-:W-:Y:S02]  /*1230*/  CS2R R174, SRZ ;  /* 0x0000000000ae7805 */ /* 0x000fe4000001ff00 */
[----:B------:R-:W-:Y:S02]  /*1240*/  CS2R R176, SRZ ;  /* 0x0000000000b07805 */ /* 0x000fe4000001ff00 */
[----:B------:R-:W-:Y:S01]  /*1250*/  CS2R R178, SRZ ;  /* 0x0000000000b27805 */ /* 0x000fe2000001ff00 */
[----:B------:R-:W-:Y:S01]  /*1260*/  UIADD3 UR6, UR5, -UR6, URZ ;  /* 0x8000000605067290 */ /* 0x000fe2000fffe03f */
[----:B------:R-:W-:-:S02]  /*1270*/  CS2R R180, SRZ ;  /* 0x0000000000b47805 */ /* 0x000fc4000001ff00 */
[----:B------:R-:W-:Y:S02]  /*1280*/  CS2R R182, SRZ ;  /* 0x0000000000b67805 */ /* 0x000fe4000001ff00 */
[----:B------:R-:W-:Y:S01]  /*1290*/  CS2R R184, SRZ ;  /* 0x0000000000b87805 */ /* 0x000fe2000001ff00 */
[----:B------:R-:W-:Y:S01]  /*12a0*/  ULEA UR6, UR6, UR7, 0xd ;  /* 0x0000000706067291 */ /* 0x000fe2000f8e683f */
[----:B------:R-:W-:Y:S01]  /*12b0*/  IMAD.U32 R190, RZ, RZ, UR11 ;  /* 0x0000000bffbe7e24 */ /* 0x000fe2000f8e00ff */
[----:B------:R-:W-:Y:S02]  /*12c0*/  CS2R R104, SRZ ;  /* 0x0000000000687805 */ /* 0x000fe4000001ff00 */
[----:B------:R-:W-:Y:S01]  /*12d0*/  CS2R R106, SRZ ;  /* 0x00000000006a7805 */ /* 0x000fe2000001ff00 */
[----:B------:R-:W-:Y:S01]  /*12e0*/  UIADD3 UR6, UR6, 0x100, URZ ;  /* 0x0000010006067890 */ /* 0x000fe2000fffe03f */
[----:B------:R-:W-:Y:S02]  /*12f0*/  CS2R R108, SRZ ;  /* 0x00000000006c7805 */ /* 0x000fe4000001ff00 */
[----:B------:R-:W-:-:S02]  /*1300*/  CS2R R110, SRZ ;  /* 0x00000000006e7805 */ /* 0x000fc4000001ff00 */
[----:B------:R-:W-:Y:S01]  /*1310*/  CS2R R96, SRZ ;  /* 0x0000000000607805 */ /* 0x000fe2000001ff00 */
[----:B------:R-:W-:Y:S01]  /*1320*/  USHF.R.U32.HI UR6, URZ, 0x4, UR6 ;  /* 0x000000043f067899 */ /* 0x000fe20008011606 */
[----:B------:R-:W-:Y:S02]  /*1330*/  CS2R R98, SRZ ;  /* 0x0000000000627805 */ /* 0x000fe4000001ff00 */
[----:B------:R-:W-:Y:S02]  /*1340*/  CS2R R100, SRZ ;  /* 0x0000000000647805 */ /* 0x000fe4000001ff00 */
[----:B------:R-:W-:Y:S01]  /*1350*/  CS2R R102, SRZ ;  /* 0x0000000000667805 */ /* 0x000fe2000001ff00 */
[----:B------:R-:W-:Y:S01]  /*1360*/  ULOP3.LUT UR8, UR6, 0x3fff, URZ, 0xc0, !UPT ;  /* 0x00003fff06087892 */ /* 0x000fe2000f8ec03f */
        /* <DEDUP_REMOVED lines=34> */
[----:B---3--:R-:W-:Y:S02]  /*1590*/  CS2R R28, SRZ ;  /* 0x00000000001c7805 */ /* 0x008fe4000001ff00 */
[----:B------:R-:W-:Y:S01]  /*15a0*/  CS2R R30, SRZ ;  /* 0x00000000001e7805 */ /* 0x000fe2000001ff00 */
[----:B------:R-:W-:Y:S06]  /*15b0*/  @!P0 BRA `(.L_x_13) ;  /* 0x0000002000888947 */ /* 0x000fec0003800000 */
[----:B------:R-:W-:-:S13]  /*15c0*/  ISETP.NE.AND P1, PT, R186, 0x3, PT ;  /* 0x00000003ba00780c */ /* 0x000fda0003f25270 */
[----:B------:R-:W-:Y:S05]  /*15d0*/  @!P1 BRA `(.L_x_14) ;  /* 0x0000000000049947 */ /* 0x000fea0003800000 */
[----:B------:R-:W-:Y:S01]  /*15e0*/  BPT.TRAP 0x1 ;  /* 0x000000040000795c */ /* 0x000fe20000300000 */
.L_x_14:
[----:B------:R-:W-:Y:S01]  /*15f0*/  ULEA UR5, UR10, UR7, 0x3 ;  /* 0x000000070a057291 */ /* 0x000fe2000f8e183f */
[----:B------:R-:W-:-:S05]  /*1600*/  IMAD.U32 R11, RZ, RZ, UR11 ;  /* 0x0000000bff0b7e24 */ /* 0x000fca000f8e00ff */
[----:B------:R-:W-:-:S04]  /*1610*/  SHF.L.U32 R11, R11, 0x1f, RZ ;  /* 0x0000001f0b0b7819 */ /* 0x000fc800000006ff */
[----:B------:R0:W1:Y:S01]  /*1620*/  SYNCS.PHASECHK.TRANS64.TRYWAIT P0, [UR5], R11 ;  /* 0x0000000bff0075a7 */ /* 0x0000620008000145 */
[----:B------:R-:W-:Y:S05]  /*1630*/  @!P1 BRA `(.L_x_15) ;  /* 0x0000000000049947 */ /* 0x000fea0003800000 */
[----:B------:R-:W-:Y:S01]  /*1640*/  BPT.TRAP 0x1 ;  /* 0x000000040000795c */ /* 0x000fe20000300000 */
.L_x_15:
[----:B------:R-:W-:Y:S01]  /*1650*/  UMOV UR4, 0x8 ;  /* 0x0000000800047882 */ /* 0x000fe20000000000 */
[----:B------:R-:W-:Y:S01]  /*1660*/  IMAD.MOV.U32 R10, RZ, RZ, RZ ;  /* 0x000000ffff0a7224 */ /* 0x000fe200078e00ff */
[----:B-1----:R-:W-:Y:S06]  /*1670*/  @P0 BRA `(.L_x_16) ;  /* 0x0000000000080947 */ /* 0x002fec0003800000 */
[----:B------:R-:W1:Y:S02]  /*1680*/  SYNCS.PHASECHK.TRANS64.TRYWAIT P0, [UR5], R11 ;  /* 0x0000000bff0075a7 */ /* 0x000e640008000145 */
[----:B-1----:R-:W-:Y:S05]  /*1690*/  @!P0 BRA `(.L_x_17) ;  /* 0x000000d0004c8947 */ /* 0x002fea0003800000 */
.L_x_16:
[----:B------:R-:W-:Y:S01]  /*16a0*/  UIADD3 UR5, UR7, 0x10100, URZ ;  /* 0x0001010007057890 */ /* 0x000fe2000fffe03f */
[----:B------:R-:W-:Y:S01]  /*16b0*/  WARPGROUP.ARRIVE ;  /* 0x00000000000079c5 */ /* 0x000fe20000000000 */
[----:B------:R-:W-:Y:S01]  /*16c0*/  ULOP3.LUT UR12, UR8, 0x10000, URZ, 0xfc, !UPT ;  /* 0x00010000080c7892 */ /* 0x000fe2000f8efc3f */
[----:B01----:R-:W-:Y:S01]  /*16d0*/  IMAD.MOV.U32 R11, RZ, RZ, RZ ;  /* 0x000000ffff0b7224 */ /* 0x003fe200078e00ff */
[----:B------:R-:W-:Y:S01]  /*16e0*/  USHF.R.U32.HI UR5, URZ, 0x4, UR5 ;  /* 0x000000043f057899 */ /* 0x000fe20008011605 */
[----:B------:R-:W-:Y:S01]  /*16f0*/  CS2R R12, SRZ ;  /* 0x00000000000c7805 */ /* 0x000fe2000001ff00 */
[----:B------:R-:W-:Y:S01]  /*1700*/  ULEA UR12, UR10, UR12, 0xb ;  /* 0x0000000c0a0c7291 */ /* 0x000fe2000f8e583f */
[----:B------:R-:W-:Y:S01]  /*1710*/  CS2R R14, SRZ ;  /* 0x00000000000e7805 */ /* 0x000fe2000001ff00 */
[----:B------:R-:W-:Y:S01]  /*1720*/  ULOP3.LUT UR5, UR5, 0x3fff, URZ, 0xc0, !UPT ;  /* 0x00003fff05057892 */ /* 0x000fe2000f8ec03f */
[----:B------:R-:W-:Y:S01]  /*1730*/  CS2R R16, SRZ ;  /* 0x0000000000107805 */ /* 0x000fe2000001ff00 */
[----:B------:R-:W-:Y:S01]  /*1740*/  UMOV UR13, 0x40000040 ;  /* 0x40000040000d7882 */ /* 0x000fe20000000000 */
[----:B------:R-:W-:Y:S01]  /*1750*/  UMOV UR15, 0x40000040 ;  /* 0x40000040000f7882 */ /* 0x000fe20000000000 */
[----:B------:R-:W-:Y:S01]  /*1760*/  ULOP3.LUT UR5, UR5, 0x10000, URZ, 0xfc, !UPT ;  /* 0x0001000005057892 */ /* 0x000fe2000f8efc3f */
[----:B------:R-:W-:Y:S01]  /*1770*/  CS2R R18, SRZ ;  /* 0x0000000000127805 */ /* 0x000fe2000001ff00 */
[----:B------:R-:W-:Y:S01]  /*1780*/  UMOV UR16, UR12 ;  /* 0x0000000c00107c82 */ /* 0x000fe20008000000 */
[----:B------:R-:W-:Y:S01]  /*1790*/  UMOV UR17, UR13 ;  /* 0x0000000d00117c82 */ /* 0x000fe20008000000 */
[----:B------:R-:W-:Y:S01]  /*17a0*/  UIMAD UR6, UR10, 0xb00, UR5 ;  /* 0x00000b000a0678a4 */ /* 0x000fe2000f8e0205 */
[----:B------:R-:W-:Y:S01]  /*17b0*/  CS2R R20, SRZ ;  /* 0x0000000000147805 */ /* 0x000fe2000001ff00 */
[----:B------:R-:W-:Y:S01]  /*17c0*/  UMOV UR19, 0x40000040 ;  /* 0x4000004000137882 */ /* 0x000fe20000000000 */
[----:B------:R-:W-:Y:S01]  /*17d0*/  CS2R R22, SRZ ;  /* 0x0000000000167805 */ /* 0x000fe2000001ff00 */
[----:B------:R-:W-:Y:S01]  /*17e0*/  UIADD3 UR18, UR6, 0x80, URZ ;  /* 0x0000008006127890 */ /* 0x000fe2000fffe03f */
[----:B------:R-:W-:Y:S01]  /*17f0*/  CS2R R112, SRZ ;  /* 0x0000000000707805 */ /* 0x000fe2000001ff00 */
[----:B------:R-:W-:Y:S01]  /*1800*/  UIADD3 UR5, UR6, 0x100, URZ ;  /* 0x0000010006057890 */ /* 0x000fe2000fffe03f */
[----:B------:R-:W-:Y:S01]  /*1810*/  CS2R R114, SRZ ;  /* 0x0000000000727805 */ /* 0x000fe2000001ff00 */
[----:B------:R-:W-:Y:S01]  /*1820*/  UMOV UR14, UR6 ;  /* 0x00000006000e7c82 */ /* 0x000fe20008000000 */
[----:B------:R-:W-:Y:S01]  /*1830*/  UIADD3 UR9, UR6, 0x180, URZ ;  /* 0x0000018006097890 */ /* 0x000fe2000fffe03f */
[----:B------:R-:W-:Y:S01]  /*1840*/  QGMMA.64x16x32.F32.E4M3.E4M3 R104, gdesc[UR12], RZ, !UPT ;  /* 0x002000000c6879f3 */ /* 0x000fe2000c7008ff */
[----:B------:R-:W-:Y:S01]  /*1850*/  UIADD3 UR14, UR6, 0x586, URZ ;  /* 0x00000586060e7890 */ /* 0x000fe2000fffe03f */
[----:B------:R-:W-:Y:S01]  /*1860*/  CS2R R116, SRZ ;  /* 0x0000000000747805 */ /* 0x000fe2000001ff00 */
[----:B------:R-:W-:Y:S01]  /*1870*/  UMOV UR15, 0x40000040 ;  /* 0x40000040000f7882 */ /* 0x000fe20000000000 */
[----:B------:R-:W-:Y:S01]  /*1880*/  QGMMA.64x16x32.F32.E4M3.E4M3 R96, gdesc[UR16], RZ, !UPT ;  /* 0x00200000106079f3 */ /* 0x000fe2000c7008ff */
[----:B------:R-:W-:Y:S01]  /*1890*/  UMOV UR18, UR5 ;  /* 0x0000000500127c82 */ /* 0x000fe20008000000 */
[----:B------:R-:W-:Y:S01]  /*18a0*/  UMOV UR16, UR12 ;  /* 0x0000000c00107c82 */ /* 0x000fe20008000000 */
[----:B------:R-:W-:Y:S01]  /*18b0*/  UMOV UR17, UR13 ;  /* 0x0000000d00117c82 */ /* 0x000fe20008000000 */
[----:B------:R-:W-:Y:S01]  /*18c0*/  UMOV UR19, 0x40000040 ;  /* 0x4000004000137882 */ /* 0x000fe20000000000 */
[----:B------:R-:W-:Y:S01]  /*18d0*/  UIADD3 UR5, UR6, 0x200, URZ ;  /* 0x0000020006057890 */ /* 0x000fe2000fffe03f */
        /* <DEDUP_REMOVED lines=49> */
[----:B------:R-:W-:Y:S01]  /*1bf0*/  UIADD3 UR16, UR12, 0x2, URZ ;  /* 0x000000020c107890 */ /* 0x000fe2000fffe03f */
[----:B------:R-:W-:Y:S01]  /*1c00*/  CS2R R118, SRZ ;  /* 0x0000000000767805 */ /* 0x000fe2000001ff00 */
[----:B------:R-:W-:Y:S01]  /*1c10*/  UIADD3 UR18, UR6, 0x2, URZ ;  /* 0x0000000206127890 */ /* 0x000fe2000fffe03f */
[----:B------:R-:W-:Y:S01]  /*1c20*/  CS2R R120, SRZ ;  /* 0x0000000000787805 */ /* 0x000fe2000001ff00 */
[----:B------:R-:W-:Y:S01]  /*1c30*/  UMOV UR17, 0x40000040 ;  /* 0x4000004000117882 */ /* 0x000fe20000000000 */
[----:B------:R-:W-:Y:S01]  /*1c40*/  UMOV UR19, 0x40000040 ;  /* 0x4000004000137882 */ /* 0x000fe20000000000 */
[----:B------:R-:W-:Y:S01]  /*1c50*/  UMOV UR13, 0x40000040 ;  /* 0x40000040000d7882 */ /* 0x000fe20000000000 */
[----:B------:R-:W-:-:S02]  /*1c60*/  CS2R R122, SRZ ;  /* 0x00000000007a7805 */ /* 0x000fc4000001ff00 */
[----:B------:R-:W-:Y:S02]  /*1c70*/  CS2R R124, SRZ ;  /* 0x00000000007c7805 */ /* 0x000fe4000001ff00 */
[----:B------:R-:W-:Y:S02]  /*1c80*/  CS2R R126, SRZ ;  /* 0x00000000007e7805 */ /* 0x000fe4000001ff00 */
[----:B------:R-:W-:Y:S01]  /*1c90*/  CS2R R128, SRZ ;  /* 0x0000000000807805 */ /* 0x000fe2000001ff00 */
[----:B------:R-:W-:Y:S01]  /*1ca0*/  QGMMA.64x16x32.F32.E4M3.E4M3 R104, gdesc[UR16], R104 ;  /* 0x00200000106879f3 */ /* 0x000fe20008700868 */
[----:B------:R-:W-:Y:S01]  /*1cb0*/  UMOV UR18, UR5 ;  /* 0x0000000500127c82 */ /* 0x000fe20008000000 */
[----:B------:R-:W-:Y:S01]  /*1cc0*/  UMOV UR19, 0x40000040 ;  /* 0x4000004000137882 */ /* 0x000fe20000000000 */
[----:B------:R-:W-:Y:S01]  /*1cd0*/  UIADD3 UR5, UR6, 0x182, URZ ;  /* 0x0000018206057890 */ /* 0x000fe2000fffe03f */
[----:B------:R-:W-:Y:S01]  /*1ce0*/  QGMMA.64x16x32.F32.E4M3.E4M3 R96, gdesc[UR16], R96 ;  /* 0x00200000106079f3 */ /* 0x000fe20008700860 */
[----:B------:R-:W-:Y:S01]  /*1cf0*/  UMOV UR18, UR9 ;  /* 0x0000000900127c82 */ /* 0x000fe20008000000 */
[----:B------:R-:W-:Y:S01]  /*1d00*/  UMOV UR19, 0x40000040 ;  /* 0x4000004000137882 */ /* 0x000fe20000000000 */
[----:B------:R-:W-:Y:S01]  /*1d10*/  UIADD3 UR9, UR6, 0x202, URZ ;  /* 0x0000020206097890 */ /* 0x000fe2000fffe03f */
[----:B------:R-:W-:Y:S01]  /*1d20*/  QGMMA.64x16x32.F32.E4M3.E4M3 R88, gdesc[UR16], R88 ;  /* 0x00200000105879f3 */ /* 0x000fe20008700858 */
[----:B------:R-:W-:Y:S01]  /*1d30*/  UMOV UR19, 0x40000040 ;  /* 0x4000004000137882 */ /* 0x000fe20000000000 */
[----:B------:R-:W-:Y:S01]  /*1d40*/  UMOV UR18, UR5 ;  /* 0x0000000500127c82 */ /* 0x000fe20008000000 */
        /* <DEDUP_REMOVED lines=30> */
[----:B------:R-:W-:Y:S01]  /*1f30*/  UIADD3 UR16, UR12, 0x4, URZ ;  /* 0x000000040c107890 */ /* 0x000fe2000fffe03f */
[----:B------:R-:W-:Y:S01]  /*1f40*/  CS2R R130, SRZ ;  /* 0x0000000000827805 */ /* 0x000fe2000001ff00 */
[----:B------:R-:W-:Y:S01]  /*1f50*/  UIADD3 UR18, UR6, 0x4, URZ ;  /* 0x0000000406127890 */ /* 0x000fe2000fffe03f */
[----:B------:R-:W-:Y:S01]  /*1f60*/  CS2R R132, SRZ ;  /* 0x0000000000847805 */ /* 0x000fe2000001ff00 */
[----:B------:R-:W-:Y:S01]  /*1f70*/  UMOV UR17, 0x40000040 ;  /* 0x4000004000117882 */ /* 0x000fe20000000000 */
[----:B------:R-:W-:Y:S01]  /*1f80*/  UMOV UR19, 0x40000040 ;  /* 0x4000004000137882 */ /* 0x000fe20000000000 */
[----:B------:R-:W-:-:S02]  /*1f90*/  CS2R R134, SRZ ;  /* 0x0000000000867805 */ /* 0x000fc4000001ff00 */
[----:B------:R-:W-:Y:S02]  /*1fa0*/  CS2R R136, SRZ ;  /* 0x0000000000887805 */ /* 0x000fe4000001ff00 */
        /* <DEDUP_REMOVED lines=200> */
[----:B------:R-:W-:-:S02]  /*2c30*/  UIADD3 UR16, UR12, 0x404, URZ ;  /* 0x000004040c107890 */ /* 0x000fc4000fffe03f */
[----:B------:R-:W-:Y:S01]  /*2c40*/  UIADD3 UR18, UR6, 0x584, URZ ;  /* 0x0000058406127890 */ /* 0x000fe2000fffe03f */
[----:B------:R-:W-:Y:S01]  /*2c50*/  UMOV UR17, 0x40000040 ;  /* 0x4000004000117882 */ /* 0x000fe20000000000 */
[----:B------:R-:W-:Y:S01]  /*2c60*/  UMOV UR19, 0x40000040 ;  /* 0x4000004000137882 */ /* 0x000fe20000000000 */
[----:B------:R-:W-:-:S06]  /*2c70*/  UIADD3 UR12, UR12, 0x406, URZ ;  /* 0x000004060c0c7890 */ /* 0x000fcc000fffe03f */
        /* <DEDUP_REMOVED lines=40> */
[----:B------:R-:W-:Y:S04]  /*2f00*/  QGMMA.64x16x32.F32.E4M3.E4M3 R24, gdesc[UR16], R24 ;  /* 0x00200000101879f3 */ /* 0x000fe80008700818 */
[----:B------:R-:W-:Y:S01]  /*2f10*/  QGMMA.64x16x32.F32.E4M3.E4M3 R104, gdesc[UR12], R104 ;  /* 0x002000000c6879f3 */ /* 0x000fe20008700868 */
[----:B------:R-:W-:Y:S01]  /*2f20*/  UMOV UR14, UR5 ;  /* 0x00000005000e7c82 */ /* 0x000fe20008000000 */
[----:B------:R-:W-:Y:S01]  /*2f30*/  UIADD3 UR5, UR6, 0x706, URZ ;  /* 0x0000070606057890 */ /* 0x000fe2000fffe03f */
[----:B------:R-:W-:-:S02]  /*2f40*/  UMOV UR15, 0x40000040 ;  /* 0x40000040000f7882 */ /* 0x000fc40000000000 */
[----:B------:R-:W-:Y:S01]  /*2f50*/  QGMMA.64x16x32.F32.E4M3.E4M3 R96, gdesc[UR12], R96 ;  /* 0x002000000c6079f3 */ /* 0x000fe20008700860 */
[----:B------:R-:W-:Y:S01]  /*2f60*/  UMOV UR14, UR9 ;  /* 0x00000009000e7c82 */ /* 0x000fe20008000000 */
[----:B------:R-:W-:Y:S01]  /*2f70*/  UMOV UR15, 0x40000040 ;  /* 0x40000040000f7882 */ /* 0x000fe20000000000 */
[----:B------:R-:W-:Y:S01]  /*2f80*/  UIADD3 UR9, UR6, 0x786, URZ ;  /* 0x0000078606097890 */ /* 0x000fe2000fffe03f */
[----:B------:R-:W-:Y:S01]  /*2f90*/  QGMMA.64x16x32.F32.E4M3.E4M3 R88, gdesc[UR12], R88 ;  /* 0x002000000c5879f3 */ /* 0x000fe20008700858 */
[----:B------:R-:W-:Y:S01]  /*2fa0*/  UMOV UR14, UR5 ;  /* 0x00000005000e7c82 */ /* 0x000fe20008000000 */
[----:B------:R-:W-:Y:S01]  /*2fb0*/  UIADD3 UR5, UR6, 0x806, URZ ;  /* 0x0000080606057890 */ /* 0x000fe2000fffe03f */
[----:B------:R-:W-:Y:S02]  /*2fc0*/  UMOV UR15, 0x40000040 ;  /* 0x40000040000f7882 */ /* 0x000fe40000000000 */
[----:B------:R-:W-:Y:S01]  /*2fd0*/  QGMMA.64x16x32.F32.E4M3.E4M3 R80, gdesc[UR12], R80 ;  /* 0x002000000c5079f3 */ /* 0x000fe20008700850 */
[----:B------:R-:W-:Y:S01]  /*2fe0*/  UMOV UR14, UR9 ;  /* 0x00000009000e7c82 */ /* 0x000fe20008000000 */
[----:B------:R-:W-:Y:S01]  /*2ff0*/  UMOV UR15, 0x40000040 ;  /* 0x40000040000f7882 */ /* 0x000fe20000000000 */
[----:B------:R-:W-:Y:S01]  /*3000*/  UIADD3 UR9, UR6, 0x886, URZ ;  /* 0x0000088606097890 */ /* 0x000fe2000fffe03f */
        /* <DEDUP_REMOVED lines=11> */
[----:B------:R-:W-:Y:S01]  /*30c0*/  UMOV UR15, 0x40000040 ;  /* 0x40000040000f7882 */ /* 0x000fe20000000000 */
[----:B------:R-:W-:Y:S01]  /*30d0*/  UIADD3 UR6, UR6, 0xa86, URZ ;  /* 0x00000a8606067890 */ /* 0x000fe2000fffe03f */
[----:B------:R-:W-:Y:S01]  /*30e0*/  QGMMA.64x16x32.F32.E4M3.E4M3 R48, gdesc[UR12], R48 ;  /* 0x002000000c3079f3 */ /* 0x000fe20008700830 */
[----:B------:R-:W-:Y:S01]  /*30f0*/  UMOV UR14, UR9 ;  /* 0x00000009000e7c82 */ /* 0x000fe20008000000 */
[----:B------:R-:W-:-:S02]  /*3100*/  UMOV UR15, 0x40000040 ;  /* 0x40000040000f7882 */ /* 0x000fc40000000000 */
[----:B------:R-:W-:Y:S01]  /*3110*/  QGMMA.64x16x32.F32.E4M3.E4M3 R40, gdesc[UR12], R40 ;  /* 0x002000000c2879f3 */ /* 0x000fe20008700828 */
[----:B------:R-:W-:Y:S01]  /*3120*/  UMOV UR14, UR5 ;  /* 0x00000005000e7c82 */ /* 0x000fe20008000000 */
[----:B------:R-:W-:Y:S01]  /*3130*/  UMOV UR15, 0x40000040 ;  /* 0x40000040000f7882 */ /* 0x000fe20000000000 */
[----:B------:R-:W-:Y:S01]  /*3140*/  ULDC UR5, c[0x0][0x50c] ;  /* 0x0001430000057ab9 */ /* 0x000fe20000000800 */
[----:B------:R-:W-:Y:S01]  /*3150*/  QGMMA.64x16x32.F32.E4M3.E4M3 R32, gdesc[UR12], R32 ;  /* 0x002000000c2079f3 */ /* 0x000fe20008700820 */
[----:B------:R-:W-:Y:S01]  /*3160*/  UISETP.NE.AND UP0, UPT, UR5, 0x8, UPT ;  /* 0x000000080500788c */ /* 0x000fe2000bf05270 */
[----:B------:R-:W-:Y:S01]  /*3170*/  UMOV UR14, UR6 ;  /* 0x00000006000e7c82 */ /* 0x000fe20008000000 */
[----:B------:R-:W-:Y:S02]  /*3180*/  UMOV UR15, 0x40000040 ;  /* 0x40000040000f7882 */ /* 0x000fe40000000000 */
[----:B------:R-:W-:Y:S01]  /*3190*/  QGMMA.64x16x32.F32.E4M3.E4M3 R24, gdesc[UR12], R24, gsb0 ;  /* 0x002000000c1879f3 */ /* 0x000fe20008000818 */
[----:B------:R-:W-:-:S06]  /*31a0*/  USEL UR12, URZ, 0x1, UP0 ;  /* 0x000000013f0c7887 */ /* 0x000fcc0008000000 */
[----:B------:R-:W-:-:S13]  /*31b0*/  ISETP.NE.AND P0, PT, RZ, UR12, PT ;  /* 0x0000000cff007c0c */ /* 0x000fda000bf05270 */
[----:B------:R-:W-:Y:S05]  /*31c0*/  @!P0 BRA `(.L_x_18) ;  /* 0x0000000400688947 */ /* 0x000fea0003800000 */
[----:B------:R-:W-:Y:S02]  /*31d0*/  WARPGROUP.DEPBAR.LE gsb0, 0x0 ;  /* 0x00008000000079c5 */ /* 0x000fe40000010000 */
[----:B------:R-:W-:-:S01]  /*31e0*/  FADD R185, RZ, R104 ;  /* 0x00000068ffb97221 */ /* 0x000fc20000000000 */
[----:B------:R-:W-:Y:S01]  /*31f0*/  FADD R184, RZ, R105 ;  /* 0x00000069ffb87221 */ /* 0x000fe20000000000 */
        /* <DEDUP_REMOVED lines=86> */
[----:B------:R-:W-:-:S06]  /*3760*/  UMOV UR4, URZ ;  /* 0x0000003f00047c82 */ /* 0x000fcc0008000000 */
.L_x_18:
[----:B------:R-:W-:Y:S01]  /*3770*/  UIADD3 UR9, UR10, 0x1, URZ ;  /* 0x000000010a097890 */ /* 0x000fe2000fffe03f */
[----:B------:R-:W-:-:S03]  /*3780*/  UMOV UR13, 0x1 ;  /* 0x00000001000d7882 */ /* 0x000fc60000000000 */
[----:B------:R-:W-:-:S04]  /*3790*/  UISETP.NE.AND UP0, UPT, UR9, 0x2, UPT ;  /* 0x000000020900788c */ /* 0x000fc8000bf05270 */
[----:B------:R-:W-:Y:S02]  /*37a0*/  USEL UR5, URZ, 0x1, UP0 ;  /* 0x000000013f057887 */ /* 0x000fe40008000000 */
[----:B------:R-:W-:Y:S02]  /*37b0*/  USEL UR9, UR9, URZ, UP0 ;  /* 0x0000003f09097287 */ /* 0x000fe40008000000 */
[----:B------:R-:W-:-:S06]  /*37c0*/  ULOP3.LUT UR5, UR11, UR5, URZ, 0x3c, !UPT ;  /* 0x000000050b057292 */ /* 0x000fcc000f8e3c3f */
[----:B------:R-:W-:-:S07]  /*37d0*/  IMAD.U32 R190, RZ, RZ, UR5 ;  /* 0x00000005ffbe7e24 */ /* 0x000fce000f8e00ff */
.L_x_13:
[----:B------:R-:W-:-:S04]  /*37e0*/  UISETP.LT.AND UP0, UPT, UR44, 0x1, UPT ;  /* 0x000000012c00788c */ /* 0x000fc8000bf01270 */
[----:B------:R-:W-:-:S04]  /*37f0*/  USEL UR5, UR44, 0x1, UP0 ;  /* 0x000000012c057887 */ /* 0x000fc80008000000 */
[----:B------:R-:W-:-:S04]  /*3800*/  UIADD3 UR5, UR44, -UR5, URZ ;  /* 0x800000052c057290 */ /* 0x000fc8000fffe03f */
[----:B------:R-:W-:-:S06]  /*3810*/  UISETP.GE.AND UP0, UPT, UR5, 0x1, UPT ;  /* 0x000000010500788c */ /* 0x000fcc000bf06270 */
[----:B------:R-:W-:-:S13]  /*3820*/  PLOP3.LUT P0, PT, PT, PT, UP0, 0x80, 0x0 ;  /* 0x000000000000781c */ /* 0x000fda0003f0f008 */
[----:B------:R-:W-:Y:S05]  /*3830*/  @!P0 BRA `(.L_x_19) ;  /* 0x0000002400048947 */ /* 0x000fea0003800000 */
[----:B------:R-:W-:Y:S01]  /*3840*/  IMAD.U32 R187, RZ, RZ, UR5 ;  /* 0x00000005ffbb7e24 */ /* 0x000fe2000f8e00ff */
[----:B------:R-:W-:Y:S01]  /*3850*/  UMOV UR5, UR10 ;  /* 0x0000000a00057c82 */ /* 0x000fe20008000000 */
[----:B------:R-:W-:-:S05]  /*3860*/  ULDC UR6, c[0x0][0x50c] ;  /* 0x0001430000067ab9 */ /* 0x000fca0000000800 */
.L_x_27:
[----:B------:R-:W-:-:S13]  /*3870*/  ISETP.NE.AND P1, PT, R186, 0x3, PT ;  /* 0x00000003ba00780c */ /* 0x000fda0003f25270 */
[----:B01----:R-:W-:Y:S05]  /*3880*/  @!P1 BRA `(.L_x_20) ;  /* 0x0000000000049947 */ /* 0x003fea0003800000 */
[----:B------:R-:W-:Y:S01]  /*3890*/  BPT.TRAP 0x1 ;  /* 0x000000040000795c */ /* 0x000fe20000300000 */
.L_x_20:
[----:B------:R-:W0:Y:S01]  /*38a0*/  S2UR UR14, SR_CgaCtaId ;  /* 0x00000000000e79c3 */ /* 0x000e220000008800 */
[----:B------:R-:W-:Y:S01]  /*38b0*/  UMOV UR7, 0x400 ;  /* 0x0000040000077882 */ /* 0x000fe20000000000 */
[----:B------:R-:W-:Y:S01]  /*38c0*/  SHF.L.U32 R188, R190, 0x1f, RZ ;  /* 0x0000001fbebc7819 */ /* 0x000fe200000006ff */
[----:B0-----:R-:W-:-:S04]  /*38d0*/  ULEA UR7, UR14, UR7, 0x18 ;  /* 0x000000070e077291 */ /* 0x001fc8000f8ec03f */
[----:B------:R-:W-:-:S09]  /*38e0*/  ULEA UR14, UR9, UR7, 0x3 ;  /* 0x00000007090e7291 */ /* 0x000fd2000f8e183f */
[----:B------:R0:W1:Y:S01]  /*38f0*/  SYNCS.PHASECHK.TRANS64.TRYWAIT P0, [UR14], R188 ;  /* 0x000000bcff0075a7 */ /* 0x000062000800014e */
[----:B------:R-:W-:Y:S05]  /*3900*/  @!P1 BRA `(.L_x_21) ;  /* 0x0000000000049947 */ /* 0x000fea0003800000 */
[----:B------:R-:W-:Y:S01]  /*3910*/  BPT.TRAP 0x1 ;  /* 0x000000040000795c */ /* 0x000fe20000300000 */
.L_x_21:
[----:B-1----:R-:W-:Y:S05]  /*3920*/  @P0 BRA `(.L_x_22) ;  /* 0x0000000000080947 */ /* 0x002fea0003800000 */
[----:B------:R-:W1:Y:S02]  /*3930*/  SYNCS.PHASECHK.TRANS64.TRYWAIT P0, [UR14], R188 ;  /* 0x000000bcff0075a7 */ /* 0x000e64000800014e */
[----:B-1----:R-:W-:Y:S05]  /*3940*/  @!P0 BRA `(.L_x_23) ;  /* 0x000000ac00b88947 */ /* 0x002fea0003800000 */
.L_x_22:
[----:B------:R-:W-:Y:S01]  /*3950*/  UIADD3 UR14, UR7, 0x10100, URZ ;  /* 0x00010100070e7890 */ /* 0x000fe2000fffe03f */
[----:B------:R-:W-:Y:S01]  /*3960*/  WARPGROUP.ARRIVE ;  /* 0x00000000000079c5 */ /* 0x000fe20000000000 */
[----:B------:R-:W-:Y:S02]  /*3970*/  UISETP.NE.AND UP0, UPT, UR12, URZ, UPT ;  /* 0x0000003f0c00728c */ /* 0x000fe4000bf05270 */
[----:B------:R-:W-:Y:S02]  /*3980*/  USHF.R.U32.HI UR14, URZ, 0x4, UR14 ;  /* 0x000000043f0e7899 */ /* 0x000fe4000801160e */
[----:B------:R-:W-:Y:S02]  /*3990*/  USEL UR13, UR13, URZ, !UP0 ;  /* 0x0000003f0d0d7287 */ /* 0x000fe4000c000000 */
[----:B------:R-:W-:Y:S02]  /*39a0*/  ULOP3.LUT UR14, UR14, 0x3fff, URZ, 0xc0, !UPT ;  /* 0x00003fff0e0e7892 */ /* 0x000fe4000f8ec03f */
[----:B------:R-:W-:-:S02]  /*39b0*/  ULOP3.LUT UR48, UR8, 0x10000, URZ, 0xfc, !UPT ;  /* 0x0001000008307892 */ /* 0x000fc4000f8efc3f */
[----:B------:R-:W-:Y:S02]  /*39c0*/  ULOP3.LUT UR14, UR14, 0x10000, URZ, 0xfc, !UPT ;  /* 0x000100000e0e7892 */ /* 0x000fe4000f8efc3f */
[----:B------:R-:W-:Y:S02]  /*39d0*/  UISETP.NE.U32.AND UP0, UPT, UR13, URZ, UPT ;  /* 0x0000003f0d00728c */ /* 0x000fe4000bf05070 */
[----:B------:R-:W-:Y:S02]  /*39e0*/  UIMAD UR46, UR9, 0xb00, UR14 ;  /* 0x00000b00092e78a4 */ /* 0x000fe4000f8e020e */
[----:B------:R-:W-:Y:S02]  /*39f0*/  ULEA UR48, UR9, UR48, 0xb ;  /* 0x0000003009307291 */ /* 0x000fe4000f8e583f */
[----:B------:R-:W-:Y:S01]  /*3a00*/  UIADD3 UR18, UR46, 0x80, URZ ;  /* 0x000000802e127890 */ /* 0x000fe2000fffe03f */
[----:B------:R-:W-:Y:S02]  /*3a10*/  UMOV UR13, 0x40000040 ;  /* 0x40000040000d7882 */ /* 0x000fe40000000000 */
[----:B------:R-:W-:Y:S01]  /*3a20*/  UMOV UR14, UR46 ;  /* 0x0000002e000e7c82 */ /* 0x000fe20008000000 */
[----:B------:R-:W-:Y:S01]  /*3a30*/  UMOV UR15, 0x40000040 ;  /* 0x40000040000f7882 */ /* 0x000fe20000000000 */
[----:B------:R-:W-:Y:S01]  /*3a40*/  UMOV UR12, UR48 ;  /* 0x00000030000c7c82 */ /* 0x000fe20008000000 */
[----:B------:R-:W-:Y:S01]  /*3a50*/  UIADD3 UR22, UR46, 0x100, URZ ;  /* 0x000001002e167890 */ /* 0x000fe2000fffe03f */
[----:B------:R-:W-:Y:S01]  /*3a60*/  QGMMA.64x16x32.F32.E4M3.E4M3 R104, gdesc[UR12], R104, UP0 ;  /* 0x002000000c6879f3 */ /* 0x000fe2000bf00868 */
[----:B------:R-:W-:Y:S01]  /*3a70*/  UMOV UR14, UR18 ;  /* 0x00000012000e7c82 */ /* 0x000fe20008000000 */
[----:B------:R-:W-:Y:S01]  /*3a80*/  UMOV UR15, 0x40000040 ;  /* 0x40000040000f7882 */ /* 0x000fe20000000000 */
[----:B------:R-:W-:Y:S01]  /*3a90*/  UIADD3 UR26, UR46, 0x180, URZ ;  /* 0x000001802e1a7890 */ /* 0x000fe2000fffe03f */
[----:B------:R-:W-:Y:S01]  /*3aa0*/  QGMMA.64x16x32.F32.E4M3.E4M3 R96, gdesc[UR12], R96, UP0 ;  /* 0x002000000c6079f3 */ /* 0x000fe2000bf00860 */
[----:B------:R-:W-:-:S02]  /*3ab0*/  UIADD3 UR14, UR46, 0x200, URZ ;  /* 0x000002002e0e7890 */ /* 0x000fc4000fffe03f */
[----:B------:R-:W-:Y:S01]  /*3ac0*/  UIADD3 UR30, UR46, 0x280, URZ ;  /* 0x000002802e1e7890 */ /* 0x000fe2000fffe03f */
[----:B------:R-:W-:Y:S01]  /*3ad0*/  UMOV UR18, UR22 ;  /* 0x0000001600127c82 */ /* 0x000fe20008000000 */
[----:B------:R-:W-:Y:S01]  /*3ae0*/  UIADD3 UR34, UR46, 0x300, URZ ;  /* 0x000003002e227890 */ /* 0x000fe2000fffe03f */
[----:B------:R-:W-:Y:S01]  /*3af0*/  UMOV UR22, UR26 ;  /* 0x0000001a00167c82 */ /* 0x000fe20008000000 */
[----:B------:R-:W-:Y:S01]  /*3b00*/  UIADD3 UR38, UR46, 0x380, URZ ;  /* 0x000003802e267890 */ /* 0x000fe2000fffe03f */
[----:B------:R-:W-:Y:S01]  /*3b10*/  UMOV UR26, UR14 ;  /* 0x0000000e001a7c82 */ /* 0x000fe20008000000 */
[----:B------:R-:W-:Y:S01]  /*3b20*/  UIADD3 UR42, UR46, 0x400, URZ ;  /* 0x000004002e2a7890 */ /* 0x000fe2000fffe03f */
[----:B------:R-:W-:Y:S01]  /*3b30*/  UMOV UR16, UR12 ;  /* 0x0000000c00107c82 */ /* 0x000fe20008000000 */
[----:B------:R-:W-:Y:S01]  /*3b40*/  UMOV UR17, UR13 ;  /* 0x0000000d00117c82 */ /* 0x000fe20008000000 */
[----:B------:R-:W-:Y:S01]  /*3b50*/  UMOV UR19, 0x40000040 ;  /* 0x4000004000137882 */ /* 0x000fe20000000000 */
[----:B------:R-:W-:Y:S01]  /*3b60*/  UIADD3 UR14, UR46, 0x480, URZ ;  /* 0x000004802e0e7890 */ /* 0x000fe2000fffe03f */
[----:B------:R-:W-:Y:S01]  /*3b70*/  QGMMA.64x16x32.F32.E4M3.E4M3 R88, gdesc[UR16], R88, UP0 ;  /* 0x00200000105879f3 */ /* 0x000fe2000bf00858 */
[----:B------:R-:W-:Y:S01]  /*3b80*/  UMOV UR20, UR12 ;  /* 0x0000000c00147c82 */ /* 0x000fe20008000000 */
[----:B------:R-:W-:Y:S01]  /*3b90*/  UMOV UR21, UR13 ;  /* 0x0000000d00157c82 */ /* 0x000fe20008000000 */
[----:B------:R-:W-:Y:S01]  /*3ba0*/  UMOV UR23, 0x40000040 ;  /* 0x4000004000177882 */ /* 0x000fe20000000000 */
[----:B------:R-:W-:Y:S01]  /*3bb0*/  UMOV UR24, UR12 ;  /* 0x0000000c00187c82 */ /* 0x000fe20008000000 */
[----:B------:R-:W-:Y:S01]  /*3bc0*/  UMOV UR25, UR13 ;  /* 0x0000000d00197c82 */ /* 0x000fe20008000000 */
[----:B------:R-:W-:Y:S01]  /*3bd0*/  UMOV UR27, 0x40000040 ;  /* 0x40000040001b7882 */ /* 0x000fe20000000000 */
[----:B------:R-:W-:Y:S01]  /*3be0*/  UMOV UR28, UR12 ;  /* 0x0000000c001c7c82 */ /* 0x000fe20008000000 */
[----:B------:R-:W-:Y:S01]  /*3bf0*/  UMOV UR29, UR13 ;  /* 0x0000000d001d7c82 */ /* 0x000fe20008000000 */
[----:B------:R-:W-:Y:S01]  /*3c00*/  QGMMA.64x16x32.F32.E4M3.E4M3 R80, gdesc[UR20], R80, UP0 ;  /* 0x00200000145079f3 */ /* 0x000fe2000bf00850 */
[----:B------:R-:W-:Y:S01]  /*3c10*/  UMOV UR31, 0x40000040 ;  /* 0x40000040001f7882 */ /* 0x000fe20000000000 */
[----:B------:R-:W-:Y:S01]  /*3c20*/  UIADD3 UR16, UR46, 0x500, URZ ;  /* 0x000005002e107890 */ /* 0x000fe2000fffe03f */
[----:B------:R-:W-:Y:S01]  /*3c30*/  UMOV UR32, UR12 ;  /* 0x0000000c00207c82 */ /* 0x000fe20008000000 */
[----:B------:R-:W-:Y:S01]  /*3c40*/  UMOV UR33, UR13 ;  /* 0x0000000d00217c82 */ /* 0x000fe20008000000 */
[----:B------:R-:W-:Y:S01]  /*3c50*/  QGMMA.64x16x32.F32.E4M3.E4M3 R72, gdesc[UR24], R72, UP0 ;  /* 0x00200000184879f3 */ /* 0x000fe2000bf00848 */
[----:B------:R-:W-:Y:S01]  /*3c60*/  UMOV UR35, 0x40000040 ;  /* 0x4000004000237882 */ /* 0x000fe20000000000 */
        /* <DEDUP_REMOVED lines=8> */
[----:B------:R-:W-:Y:S01]  /*3cf0*/  UMOV UR15, 0x40000040 ;  /* 0x40000040000f7882 */ /* 0x000fe20000000000 */
[----:B------:R-:W-:Y:S01]  /*3d00*/  UIADD3 UR18, UR46, 0x82, URZ ;  /* 0x000000822e127890 */ /* 0x000fe2000fffe03f */
[----:B------:R-:W-:Y:S01]  /*3d10*/  QGMMA.64x16x32.F32.E4M3.E4M3 R48, gdesc[UR36], R48, UP0 ;  /* 0x00200000243079f3 */ /* 0x000fe2000bf00830 */
[----:B------:R-:W-:-:S02]  /*3d20*/  UIADD3 UR22, UR46, 0x102, URZ ;  /* 0x000001022e167890 */ /* 0x000fc4000fffe03f */
[----:B------:R-:W-:Y:S01]  /*3d30*/  UIADD3 UR26, UR46, 0x182, URZ ;  /* 0x000001822e1a7890 */ /* 0x000fe2000fffe03f */
[----:B------:R-:W-:Y:S01]  /*3d40*/  QGMMA.64x16x32.F32.E4M3.E4M3 R40, gdesc[UR40], R40, UP0 ;  /* 0x00200000282879f3 */ /* 0x000fe2000bf00828 */
[----:B------:R-:W-:Y:S02]  /*3d50*/  UIADD3 UR30, UR46, 0x282, URZ ;  /* 0x000002822e1e7890 */ /* 0x000fe4000fffe03f */
        /* <DEDUP_REMOVED lines=8> */
[----:B------:R-:W-:Y:S01]  /*3de0*/  UMOV UR13, 0x40000040 ;  /* 0x40000040000d7882 */ /* 0x000fe20000000000 */
[----:B------:R-:W-:Y:S01]  /*3df0*/  UMOV UR15, 0x40000040 ;  /* 0x40000040000f7882 */ /* 0x000fe20000000000 */
[----:B------:R-:W-:Y:S02]  /*3e00*/  UIADD3 UR42, UR46, 0x402, URZ ;  /* 0x000004022e2a7890 */ /* 0x000fe4000fffe03f */
[----:B------:R-:W-:Y:S01]  /*3e10*/  UMOV UR16, UR12 ;  /* 0x0000000c00107c82 */ /* 0x000fe20008000000 */
[----:B------:R-:W-:Y:S01]  /*3e20*/  UMOV UR17, UR13 ;  /* 0x0000000d00117c82 */ /* 0x000fe20008000000 */
[----:B------:R-:W-:Y:S02]  /*3e30*/  UMOV UR19, 0x40000040 ;  /* 0x4000004000137882 */ /* 0x000fe40000000000 */
[----:B------:R-:W-:Y:S01]  /*3e40*/  QGMMA.64x16x32.F32.E4M3.E4M3 R104, gdesc[UR12], R104 ;  /* 0x002000000c6879f3 */ /* 0x000fe20008700868 */
[----:B------:R-:W-:Y:S01]  /*3e50*/  UMOV UR14, UR18 ;  /* 0x00000012000e7c82 */ /* 0x000fe20008000000 */
[----:B------:R-:W-:Y:S01]  /*3e60*/  UMOV UR15, 0x40000040 ;  /* 0x40000040000f7882 */ /* 0x000fe20000000000 */
[----:B------:R-:W-:Y:S01]  /*3e70*/  UMOV UR18, UR22 ;  /* 0x0000001600127c82 */ /* 0x000fe20008000000 */
[----:B------:R-:W-:Y:S01]  /*3e80*/  QGMMA.64x16x32.F32.E4M3.E4M3 R96, gdesc[UR12], R96 ;  /* 0x002000000c6079f3 */ /* 0x000fe20008700860 */
[----:B------:R-:W-:Y:S01]  /*3e90*/  UIADD3 UR14, UR46, 0x202, URZ ;  /* 0x000002022e0e7890 */ /* 0x000fe2000fffe03f */
[----:B------:R-:W-:Y:S01]  /*3ea0*/  UMOV UR22, UR26 ;  /* 0x0000001a00167c82 */ /* 0x000fe20008000000 */
[----:B------:R-:W-:Y:S01]  /*3eb0*/  UMOV UR20, UR12 ;  /* 0x0000000c00147c82 */ /* 0x000fe20008000000 */
[----:B------:R-:W-:Y:S01]  /*3ec0*/  UMOV UR21, UR13 ;  /* 0x0000000d00157c82 */ /* 0x000fe20008000000 */
[----:B------:R-:W-:Y:S01]  /*3ed0*/  UMOV UR23, 0x40000040 ;  /* 0x4000004000177882 */ /* 0x000fe20000000000 */
[----:B------:R-:W-:-:S02]  /*3ee0*/  UMOV UR24, UR12 ;  /* 0x0000000c00187c82 */ /* 0x000fc40008000000 */
[----:B------:R-:W-:Y:S01]  /*3ef0*/  UMOV UR26, UR14 ;  /* 0x0000000e001a7c82 */ /* 0x000fe20008000000 */
[----:B------:R-:W-:Y:S01]  /*3f00*/  UIADD3 UR14, UR46, 0x482, URZ ;  /* 0x000004822e0e7890 */ /* 0x000fe2000fffe03f */
[----:B------:R-:W-:Y:S01]  /*3f10*/  QGMMA.64x16x32.F32.E4M3.E4M3 R88, gdesc[UR16], R88 ;  /* 0x00200000105879f3 */ /* 0x000fe20008700858 */
[----:B------:R-:W-:Y:S01]  /*3f20*/  UMOV UR25, UR13 ;  /* 0x0000000d00197c82 */ /* 0x000fe20008000000 */
[----:B------:R-:W-:Y:S01]  /*3f30*/  UMOV UR27, 0x40000040 ;  /* 0x40000040001b7882 */ /* 0x000fe20000000000 */
[----:B------:R-:W-:Y:S01]  /*3f40*/  UMOV UR28, UR12 ;  /* 0x0000000c001c7c82 */ /* 0x000fe20008000000 */
[----:B------:R-:W-:Y:S01]  /*3f50*/  UMOV UR29, UR13 ;  /* 0x0000000d001d7c82 */ /* 0x000fe20008000000 */
[----:B------:R-:W-:Y:S01]  /*3f60*/  QGMMA.64x16x32.F32.E4M3.E4M3 R80, gdesc[UR20], R80 ;  /* 0x00200000145079f3 */ /* 0x000fe20008700850 */
[----:B------:R-:W-:Y:S01]  /*3f70*/  UMOV UR31, 0x40000040 ;  /* 0x40000040001f7882 */ /* 0x000fe20000000000 */
[----:B------:R-:W-:Y:S01]  /*3f80*/  UIADD3 UR16, UR46, 0x502, URZ ;  /* 0x000005022e107890 */ /* 0x000fe2000fffe03f */
[----:B------:R-:W-:Y:S01]  /*3f90*/  UMOV UR32, UR12 ;  /* 0x0000000c00207c82 */ /* 0x000fe20008000000 */
[----:B------:R-:W-:Y:S01]  /*3fa0*/  UMOV UR33, UR13 ;  /* 0x0000000d00217c82 */ /* 0x000fe20008000000 */
[----:B------:R-:W-:Y:S01]  /*3fb0*/  QGMMA.64x16x32.F32.E4M3.E4M3 R72, gdesc[UR24], R72 ;  /* 0x00200000184879f3 */ /* 0x000fe20008700848 */
[----:B------:R-:W-:Y:S01]  /*3fc0*/  UMOV UR35, 0x40000040 ;  /* 0x4000004000237882 */ /* 0x000fe20000000000 */
        /* <DEDUP_REMOVED lines=8> */
[----:B------:R-:W-:Y:S01]  /*4050*/  UMOV UR15, 0x40000040 ;  /* 0x40000040000f7882 */ /* 0x000fe20000000000 */
[----:B------:R-:W-:Y:S01]  /*4060*/  UIADD3 UR18, UR46, 0x84, URZ ;  /* 0x000000842e127890 */ /* 0x000fe2000fffe03f */
[----:B------:R-:W-:Y:S01]  /*4070*/  QGMMA.64x16x32.F32.E4M3.E4M3 R48, gdesc[UR36], R48 ;  /* 0x00200000243079f3 */ /* 0x000fe20008700830 */
[----:B------:R-:W-:-:S02]  /*4080*/  UIADD3 UR22, UR46, 0x104, URZ ;  /* 0x000001042e167890 */ /* 0x000fc4000fffe03f */
[----:B------:R-:W-:Y:S01]  /*4090*/  UIADD3 UR26, UR46, 0x184, URZ ;  /* 0x000001842e1a7890 */ /* 0x000fe2000fffe03f */
[----:B------:R-:W-:Y:S01]  /*40a0*/  QGMMA.64x16x32.F32.E4M3.E4M3 R40, gdesc[UR40], R40 ;  /* 0x00200000282879f3 */ /* 0x000fe20008700828 */
[----:B------:R-:W-:Y:S02]  /*40b0*/  UIADD3 UR30, UR46, 0x284, URZ ;  /* 0x000002842e1e7890 */ /* 0x000fe4000fffe03f */
[----:B------:R-:W-:Y:S01]  /*40c0*/  UIADD3 UR34, UR46, 0x304, URZ ;  /* 0x000003042e227890 */ /* 0x000fe2000fffe03f */
[----:B------:R-:W-:Y:S01]  /*40d0*/  QGMMA.64x16x32.F32.E4M3.E4M3 R32, gdesc[UR12], R32 ;  /* 0x002000000c2079f3 */ /* 0x000fe20008700820 */
[----:B------:R-:W-:Y:S01]  /*40e0*/  UMOV UR14, UR16 ;  /* 0x00000010000e7c82 */ /* 0x000fe20008000000 */
[----:B------:R-:W-:Y:S01]  /*40f0*/  UMOV UR15, 0x40000040 ;  /* 0x40000040000f7882 */ /* 0x000fe20000000000 */
[----:B------:R-:W-:Y:S01]  /*4100*/  UIADD3 UR38, UR46, 0x384, URZ ;  /* 0x000003842e267890 */ /* 0x000fe2000fffe03f */
[----:B------:R-:W-:Y:S01]  /*4110*/  QGMMA.64x16x32.F32.E4M3.E4M3 R24, gdesc[UR12], R24 ;  /* 0x002000000c1879f3 */ /* 0x000fe20008700818 */
        /* <DEDUP_REMOVED lines=313> */
[----:B------:R-:W-:Y:S03]  /*54b0*/  QGMMA.64x16x32.F32.E4M3.E4M3 R48, gdesc[UR36], R48 ;  /* 0x00200000243079f3 */ /* 0x000fe60008700830 */
[----:B------:R-:W-:Y:S01]  /*54c0*/  UISETP.NE.AND UP0, UPT, UR4, UR6, UPT ;  /* 0x000000060400728c */ /* 0x000fe2000bf05270 */
[----:B------:R-:W-:Y:S04]  /*54d0*/  QGMMA.64x16x32.F32.E4M3.E4M3 R40, gdesc[UR40], R40 ;  /* 0x00200000282879f3 */ /* 0x000fe80008700828 */
[----:B------:R-:W-:Y:S01]  /*54e0*/  QGMMA.64x16x32.F32.E4M3.E4M3 R32, gdesc[UR12], R32 ;  /* 0x002000000c2079f3 */ /* 0x000fe20008700820 */
[----:B------:R-:W-:Y:S01]  /*54f0*/  UMOV UR14, UR46 ;  /* 0x0000002e000e7c82 */ /* 0x000fe20008000000 */
[----:B------:R-:W-:-:S02]  /*5500*/  UMOV UR15, 0x40000040 ;  /* 0x40000040000f7882 */ /* 0x000fc40000000000 */
[----:B------:R-:W-:Y:S01]  /*5510*/  QGMMA.64x16x32.F32.E4M3.E4M3 R24, gdesc[UR12], R24, gsb0 ;  /* 0x002000000c1879f3 */ /* 0x000fe20008000818 */
[----:B------:R-:W-:-:S06]  /*5520*/  USEL UR12, URZ, 0x1, UP0 ;  /* 0x000000013f0c7887 */ /* 0x000fcc0008000000 */
[----:B------:R-:W-:Y:S01]  /*5530*/  ISETP.NE.AND P0, PT, RZ, UR12, PT ;  /* 0x0000000cff007c0c */ /* 0x000fe2000bf05270 */
[----:B------:R-:W-:-:S12]  /*5540*/  WARPGROUP.DEPBAR.LE gsb0, 0x1 ;  /* 0x00008000000079c5 */ /* 0x000fd80000010100 */
[----:B------:R-:W-:Y:S05]  /*5550*/  @!P0 BRA `(.L_x_24) ;  /* 0x0000000400688947 */ /* 0x000fea0003800000 */
[----:B------:R-:W-:Y:S02]  /*5560*/  WARPGROUP.DEPBAR.LE gsb0, 0x0 ;  /* 0x00008000000079c5 */ /* 0x000fe40000010000 */
[----:B------:R-:W-:-:S01]  /*5570*/  FADD R185, R104, R185 ;  /* 0x000000b968b97221 */ /* 0x000fc20000000000 */
[----:B------:R-:W-:Y:S01]  /*5580*/  FADD R184, R105, R184 ;  /* 0x000000b869b87221 */ /* 0x000fe20000000000 */
        /* <DEDUP_REMOVED lines=86> */
[----:B------:R-:W-:-:S06]  /*5af0*/  UMOV UR4, URZ ;  /* 0x0000003f00047c82 */ /* 0x000fcc0008000000 */
.L_x_24:
[----:B------:R-:W-:Y:S05]  /*5b00*/  @!P1 BRA `(.L_x_25) ;  /* 0x0000000000049947 */ /* 0x000fea0003800000 */
[----:B------:R-:W-:Y:S01]  /*5b10*/  BPT.TRAP 0x1 ;  /* 0x000000040000795c */ /* 0x000fe20000300000 */
.L_x_25:
[----:B------:R-:W-:Y:S01]  /*5b20*/  ULEA UR13, UR5, UR7, 0x3 ;  /* 0x00000007050d7291 */ /* 0x000fe2000f8e183f */
[----:B------:R-:W-:-:S03]  /*5b30*/  ISETP.GT.U32.AND P0, PT, R4, 0x1, PT ;  /* 0x000000010400780c */ /* 0x000fc60003f04070 */
[----:B------:R-:W-:-:S04]  /*5b40*/  UIADD3 UR13, UR13, 0x10, URZ ;  /* 0x000000100d0d7890 */ /* 0x000fc8000fffe03f */
[----:B------:R-:W-:-:S09]  /*5b50*/  UPRMT UR13, URZ, 0x654, UR13 ;  /* 0x000006543f0d7896 */ /* 0x000fd2000800000d */
[----:B------:R-:W-:Y:S01]  /*5b60*/  SYNCS.ARRIVE.TRANS64.RED.A1T0 RZ, [UR13], RZ ;  /* 0x000000ffffff79a7 */ /* 0x000fe2000810040d */
[----:B------:R-:W-:Y:S05]  /*5b70*/  @P0 BRA `(.L_x_26) ;  /* 0x0000000000040947 */ /* 0x000fea0003800000 */
[----:B------:R-:W-:Y:S01]  /*5b80*/  BPT.TRAP 0x1 ;  /* 0x000000040000795c */ /* 0x000fe20000300000 */
.L_x_26:
[----:B------:R-:W-:Y:S01]  /*5b90*/  UIADD3 UR9, UR9, 0x1, URZ ;  /* 0x0000000109097890 */ /* 0x000fe2000fffe03f */
[C---:B------:R-:W-:Y:S01]  /*5ba0*/  ISETP.GT.AND P0, PT, R187.reuse, 0x1, PT ;  /* 0x00000001bb00780c */ /* 0x040fe20003f04270 */
[----:B------:R-:W-:Y:S01]  /*5bb0*/  UIADD3 UR5, UR5, 0x1, URZ ;  /* 0x0000000105057890 */ /* 0x000fe2000fffe03f */
[----:B------:R-:W-:Y:S01]  /*5bc0*/  VIADD R187, R187, 0xffffffff ;  /* 0xffffffffbbbb7836 */ /* 0x000fe20000000000 */
[----:B------:R-:W-:Y:S02]  /*5bd0*/  UISETP.NE.AND UP0, UPT, UR9, 0x2, UPT ;  /* 0x000000020900788c */ /* 0x000fe4000bf05270 */
[----:B------:R-:W-:Y:S02]  /*5be0*/  UISETP.NE.AND UP1, UPT, UR5, 0x2, UPT ;  /* 0x000000020500788c */ /* 0x000fe4000bf25270 */
[----:B------:R-:W-:Y:S02]  /*5bf0*/  USEL UR13, URZ, 0x1, UP0 ;  /* 0x000000013f0d7887 */ /* 0x000fe40008000000 */
[----:B------:R-:W-:-:S02]  /*5c00*/  USEL UR9, UR9, URZ, UP0 ;  /* 0x0000003f09097287 */ /* 0x000fc40008000000 */
[----:B------:R-:W-:Y:S02]  /*5c10*/  USEL UR5, UR5, URZ, UP1 ;  /* 0x0000003f05057287 */ /* 0x000fe40008800000 */
[----:B------:R-:W-:Y:S01]  /*5c20*/  LOP3.LUT R190, R190, UR13, RZ, 0x3c, !PT ;  /* 0x0000000dbebe7c12 */ /* 0x000fe2000f8e3cff */
[----:B------:R-:W-:Y:S01]  /*5c30*/  UMOV UR13, 0x1 ;  /* 0x00000001000d7882 */ /* 0x000fe20000000000 */
[----:B------:R-:W-:Y:S08]  /*5c40*/  @P0 BRA `(.L_x_27) ;  /* 0xffffffdc00080947 */ /* 0x000ff0000383ffff */
.L_x_19:
[----:B------:R-:W-:Y:S01]  /*5c50*/  UISETP.NE.AND UP0, UPT, UR4, URZ, UPT ;  /* 0x0000003f0400728c */ /* 0x000fe2000bf05270 */
[----:B------:R-:W4:Y:S03]  /*5c60*/  LDC R187, c[0x0][0x28c] ;  /* 0x0000a300ffbb7b82 */ /* 0x000f260000000800 */
[----:B------:R-:W-:-:S06]  /*5c70*/  USEL UR4, URZ, 0x1, !UP0 ;  /* 0x000000013f047887 */ /* 0x000fcc000c000000 */
[----:B------:R-:W-:Y:S02]  /*5c80*/  ISETP.NE.AND P0, PT, RZ, UR4, PT ;  /* 0x00000004ff007c0c */ /* 0x000fe4000bf05270 */
[----:B----4-:R-:W-:-:S11]  /*5c90*/  ISETP.GE.AND P1, PT, R187, 0x1, PT ;  /* 0x00000001bb00780c */ /* 0x010fd60003f26270 */
[----:B------:R-:W-:Y:S05]  /*5ca0*/  @!P0 BRA `(.L_x_28) ;  /* 0x0000000400648947 */ /* 0x000fea0003800000 */
[----:B------:R-:W-:Y:S02]  /*5cb0*/  WARPGROUP.DEPBAR.LE gsb0, 0x0 ;  /* 0x00008000000079c5 */ /* 0x000fe40000010000 */
[----:B------:R-:W-:Y:S01]  /*5cc0*/  FADD R185, R104, R185 ;  /* 0x000000b968b97221 */ /* 0x000fe20000000000 */
        /* <DEDUP_REMOVED lines=86> */
[----:B------:R-:W-:-:S07]  /*6230*/  FADD R10, R10, R31 ;  /* 0x0000001f0a0a7221 */ /* 0x000fce0000000000 */
.L_x_28:
[----:B------:R-:W-:Y:S02]  /*6240*/  WARPGROUP.DEPBAR.LE gsb0, 0x0 ;  /* 0x00008000000079c5 */ /* 0x000fe40000010000 */
[----:B------:R-:W-:Y:S05]  /*6250*/  @!P1 BRA `(.L_x_29) ;  /* 0x0000000000389947 */ /* 0x000fea0003800000 */
[----:B------:R-:W-:-:S13]  /*6260*/  ISETP.NE.AND P0, PT, R186, 0x3, PT ;  /* 0x00000003ba00780c */ /* 0x000fda0003f05270 */
[----:B------:R-:W-:Y:S05]  /*6270*/  @!P0 BRA `(.L_x_30) ;  /* 0x0000000000048947 */ /* 0x000fea0003800000 */
[----:B------:R-:W-:Y:S01]  /*6280*/  BPT.TRAP 0x1 ;  /* 0x000000040000795c */ /* 0x000fe20000300000 */
.L_x_30:
[----:B------:R-:W-:Y:S01]  /*6290*/  UISETP.LT.AND UP0, UPT, UR44, 0x1, UPT ;  /* 0x000000012c00788c */ /* 0x000fe2000bf01270 */
[----:B------:R-:W-:-:S03]  /*62a0*/  ISETP.GT.U32.AND P0, PT, R4, 0x1, PT ;  /* 0x000000010400780c */ /* 0x000fc60003f04070 */
[----:B------:R-:W-:-:S04]  /*62b0*/  USEL UR4, UR44, 0x1, UP0 ;  /* 0x000000012c047887 */ /* 0x000fc80008000000 */
[----:B------:R-:W-:-:S04]  /*62c0*/  UIADD3 UR4, UR10, UR44, -UR4 ;  /* 0x0000002c0a047290 */ /* 0x000fc8000fffe804 */
[----:B------:R-:W-:-:S04]  /*62d0*/  USHF.L.U32 UR4, UR4, 0x3, URZ ;  /* 0x0000000304047899 */ /* 0x000fc8000800063f */
[----:B------:R-:W-:-:S04]  /*62e0*/  ULOP3.LUT UR4, UR4, 0x8, URZ, 0xc0, !UPT ;  /* 0x0000000804047892 */ /* 0x000fc8000f8ec03f */
[----:B------:R-:W-:-:S04]  /*62f0*/  UIADD3 UR4, UR7, 0x10, UR4 ;  /* 0x0000001007047890 */ /* 0x000fc8000fffe004 */
[----:B------:R-:W-:-:S09]  /*6300*/  UPRMT UR4, URZ, 0x654, UR4 ;  /* 0x000006543f047896 */ /* 0x000fd20008000004 */
[----:B------:R-:W-:Y:S01]  /*6310*/  SYNCS.ARRIVE.TRANS64.RED.A1T0 RZ, [UR4], RZ ;  /* 0x000000ffffff79a7 */ /* 0x000fe20008100404 */
[----:B------:R-:W-:Y:S05]  /*6320*/  @P0 BRA `(.L_x_29) ;  /* 0x0000000000040947 */ /* 0x000fea0003800000 */
[----:B------:R-:W-:Y:S01]  /*6330*/  BPT.TRAP 0x1 ;  /* 0x000000040000795c */ /* 0x000fe20000300000 */
.L_x_29:
[----:B------:R-:W4:Y:S01]  /*6340*/  LDC R28, c[0x0][0x288] ;  /* 0x0000a200ff1c7b82 */ /* 0x000f220000000800 */
[--C-:B------:R-:W-:Y:S01]  /*6350*/  SHF.R.U32.HI R24, RZ, 0x2, R0.reuse ;  /* 0x00000002ff187819 */ /* 0x100fe20000011600 */
[----:B------:R-:W-:Y:S01]  /*6360*/  IMAD R29, R6, 0xb0, RZ ;  /* 0x000000b0061d7824 */ /* 0x000fe200078e02ff */
[----:B------:R-:W-:Y:S01]  /*6370*/  LOP3.LUT R26, R0, 0x60, RZ, 0xc0, !PT ;  /* 0x00000060001a7812 */ /* 0x000fe200078ec0ff */
[----:B------:R-:W-:Y:S01]  /*6380*/  ULDC UR4, c[0x0][0x284] ;  /* 0x0000a10000047ab9 */ /* 0x000fe20000000800 */
[----:B------:R-:W-:Y:S01]  /*6390*/  SHF.R.U32.HI R27, RZ, 0x7, R0 ;  /* 0x00000007ff1b7819 */ /* 0x000fe20000011600 */
[----:B------:R-:W-:Y:S01]  /*63a0*/  IMAD.MOV.U32 R32, RZ, RZ, -0x1 ;  /* 0xffffffffff207424 */ /* 0x000fe200078e00ff */
[----:B------:R-:W-:Y:S02]  /*63b0*/  LOP3.LUT R25, R24, 0x7, RZ, 0xc0, !PT ;  /* 0x0000000718197812 */ /* 0x000fe400078ec0ff */
[----:B------:R-:W-:Y:S02]  /*63c0*/  SHF.R.U32.HI R26, RZ, 0x1, R26 ;  /* 0x00000001ff1a7819 */ /* 0x000fe4000001161a */
[----:B------:R-:W-:-:S02]  /*63d0*/  LOP3.LUT R24, R27, 0x1, RZ, 0xc0, !PT ;  /* 0x000000011b187812 */ /* 0x000fc400078ec0ff */
[----:B------:R-:W-:Y:S02]  /*63e0*/  IADD3 R31, RZ, -R26, -R25 ;  /* 0x8000001aff1f7210 */ /* 0x000fe40007ffe819 */
[----:B------:R-:W-:Y:S01]  /*63f0*/  LOP3.LUT R27, R0, 0x3, RZ, 0xc0, !PT ;  /* 0x00000003001b7812 */ /* 0x000fe200078ec0ff */
[C---:B------:R-:W-:Y:S02]  /*6400*/  IMAD.SHL.U32 R30, R24.reuse, 0x40, RZ ;  /* 0x00000040181e7824 */ /* 0x040fe400078e00ff */
[----:B------:R-:W-:Y:S02]  /*6410*/  IMAD R31, R24, -0x40, R31 ;  /* 0xffffffc0181f7824 */ /* 0x000fe400078e021f */
[C---:B------:R-:W-:Y:S01]  /*6420*/  IMAD.SHL.U32 R24, R7.reuse, 0x80, RZ ;  /* 0x0000008007187824 */ /* 0x040fe200078e00ff */
[----:B------:R-:W-:Y:S01]  /*6430*/  LOP3.LUT R25, R30, 0x40, R25, 0xe2, !PT ;  /* 0x000000401e197812 */ /* 0x000fe200078ee219 */
[----:B------:R-:W-:Y:S01]  /*6440*/  IMAD.WIDE R6, R7, 0x80, RZ ;  /* 0x0000008007067825 */ /* 0x000fe200078e02ff */
[----:B----4-:R-:W-:-:S03]  /*6450*/  ISETP.GE.AND P0, PT, R29, R28, PT ;  /* 0x0000001c1d00720c */ /* 0x010fc60003f06270 */
[----:B------:R-:W-:Y:S01]  /*6460*/  IMAD R34, R27, -0x2, R28 ;  /* 0xfffffffe1b227824 */ /* 0x000fe200078e021c */
[----:B------:R-:W-:Y:S01]  /*6470*/  IADD3 R33, -R24, UR4, R31 ;  /* 0x0000000418217c10 */ /* 0x000fe2000fffe11f */
[----:B------:R-:W-:Y:S01]  /*6480*/  IMAD.SHL.U32 R28, R0, 0x2, RZ ;  /* 0x00000002001c7824 */ /* 0x000fe200078e00ff */
[----:B------:R-:W-:Y:S01]  /*6490*/  ISETP.GE.OR P0, PT, R24, UR4, P0 ;  /* 0x0000000418007c0c */ /* 0x000fe20008706670 */
[----:B------:R-:W-:Y:S01]  /*64a0*/  IMAD.IADD R34, R34, 0x1, -R29 ;  /* 0x0000000122227824 */ /* 0x000fe200078e0a1d */
[----:B------:R-:W-:Y:S02]  /*64b0*/  LOP3.LUT R35, R6, R25, R26, 0xfe, !PT ;  /* 0x0000001906237212 */ /* 0x000fe400078efe1a */
[----:B------:R-:W-:-:S09]  /*64c0*/  LOP3.LUT R28, R29, 0x6, R28, 0xf8, !PT ;  /* 0x000000061d1c7812 */ /* 0x000fd200078ef81c */
[----:B------:R-:W-:Y:S05]  /*64d0*/  @P0 BRA `(.L_x_31) ;  /* 0x0000006400700947 */ /* 0x000fea0003800000 */
[----:B------:R-:W4:Y:S01]  /*64e0*/  LDC.64 R36, c[0x0][0x5c8] ;  /* 0x00017200ff247b82 */ /* 0x000f220000000a00 */
[----:B------:R-:W-:Y:S01]  /*64f0*/  SHF.R.S32.HI R30, RZ, 0x1f, R5 ;  /* 0x0000001fff1e7819 */ /* 0x000fe20000011405 */
[----:B------:R-:W-:Y:S01]  /*6500*/  ULDC.64 UR4, c[0x0][0x5d0] ;  /* 0x0001740000047ab9 */ /* 0x000fe20000000a00 */
[----:B------:R-:W-:Y:S01]  /*6510*/  SHF.R.S32.HI R29, RZ, 0x1f, R28 ;  /* 0x0000001fff1d7819 */ /* 0x000fe2000001141c */
[----:B------:R-:W-:Y:S02]  /*6520*/  BSSY B0, `(.L_x_31) ;  /* 0x0000657000007945 */ /* 0x000fe40003800000 */
[----:B------:R-:W-:-:S04]  /*6530*/  IMAD R24, R30, UR4, RZ ;  /* 0x000000041e187c24 */ /* 0x000fc8000f8e02ff */
[C---:B------:R-:W-:Y:S02]  /*6540*/  IMAD R27, R5.reuse, UR5, R24 ;  /* 0x00000005051b7c24 */ /* 0x040fe4000f8e0218 */
[----:B------:R-:W-:Y:S01]  /*6550*/  IMAD.WIDE.U32 R24, R5, UR4, R28 ;  /* 0x0000000405187c25 */ /* 0x000fe2000f8e001c */
[----:B------:R-:W-:-:S03]  /*6560*/  ULDC.64 UR4, c[0x0][0x5c0] ;  /* 0x0001700000047ab9 */ /* 0x000fc60000000a00 */
[----:B------:R-:W-:Y:S02]  /*6570*/  IMAD.IADD R25, R25, 0x1, R27 ;  /* 0x0000000119197824 */ /* 0x000fe400078e021b */
[----:B----4-:R-:W-:-:S04]  /*6580*/  IMAD R26, R7, R36, RZ ;  /* 0x00000024071a7224 */ /* 0x010fc800078e02ff */
[C---:B------:R-:W-:Y:S02]  /*6590*/  IMAD R31, R35.reuse, R37, R26 ;  /* 0x00000025231f7224 */ /* 0x040fe400078e021a */
[----:B------:R-:W-:-:S04]  /*65a0*/  IMAD.WIDE.U32 R26, R35, R36, R24 ;  /* 0x00000024231a7225 */ /* 0x000fc800078e0018 */
[----:B------:R-:W-:Y:S01]  /*65b0*/  IMAD.IADD R27, R27, 0x1, R31 ;  /* 0x000000011b1b7824 */ /* 0x000fe200078e021f */
[----:B------:R-:W-:Y:S02]  /*65c0*/  LEA R24, P0, R36, R26, 0x3 ;  /* 0x0000001a24187211 */ /* 0x000fe400078018ff */
[----:B------:R-:W-:Y:S02]  /*65d0*/  IADD3 R26, P1, R26, UR4, RZ ;  /* 0x000000041a1a7c10 */ /* 0x000fe4000ff3e0ff */
[----:B------:R-:W-:Y:S02]  /*65e0*/  LEA.HI.X R25, R36, R27, R37, 0x3, P0 ;  /* 0x0000001b24197211 */ /* 0x000fe400000f1c25 */
[----:B---3-5:R-:W-:Y:S02]  /*65f0*/  FSETP.NEU.AND P0, PT, R9, RZ, PT ;  /* 0x000000ff0900720b */ /* 0x028fe40003f0d000 */
[----:B------:R-:W-:Y:S02]  /*6600*/  IADD3 R24, P2, R24, UR4, RZ ;  /* 0x0000000418187c10 */ /* 0x000fe4000ff5e0ff */
[----:B------:R-:W-:-:S02]  /*6610*/  IADD3.X R27, R27, UR5, RZ, P1, !PT ;  /* 0x000000051b1b7c10 */ /* 0x000fc40008ffe4ff */
[----:B------:R-:W-:-:S07]  /*6620*/  IADD3.X R25, R25, UR5, RZ, P2, !PT ;  /* 0x0000000519197c10 */ /* 0x000fce00097fe4ff */
[----:B------:R-:W-:Y:S05]  /*6630*/  @!P0 BRA `(.L_x_32) ;  /* 0x0000004800e48947 */ /* 0x000fea0003800000 */
[----:B------:R-:W-:Y:S01]  /*6640*/  ULDC.64 UR4, c[0x0][0x5b8] ;  /* 0x00016e0000047ab9 */ /* 0x000fe20000000a00 */
[----:B------:R-:W-:Y:S01]  /*6650*/  ISETP.GE.AND P0, PT, R34, 0x1, PT ;  /* 0x000000012200780c */ /* 0x000fe20003f06270 */
[----:B------:R-:W-:Y:S01]  /*6660*/  IMAD R36, R30, UR4, RZ ;  /* 0x000000041e247c24 */ /* 0x000fe2000f8e02ff */
[----:B------:R-:W-:Y:S01]  /*6670*/  ULDC.64 UR6, c[0x0][0x5a8] ;  /* 0x00016a0000067ab9 */ /* 0x000fe20000000a00 */
[----:B------:R-:W-:Y:S01]  /*6680*/  IMAD.WIDE.U32 R30, R5, UR4, R28 ;  /* 0x00000004051e7c25 */ /* 0x000fe2000f8e001c */
[----:B------:R-:W-:Y:S01]  /*6690*/  ISETP.LT.OR P4, PT, R33, 0x1, !P0 ;  /* 0x000000012100780c */ /* 0x000fe20004781670 */
[----:B------:R-:W-:Y:S02]  /*66a0*/  BSSY B1, `(.L_x_33) ;  /* 0x000000c000017945 */ /* 0x000fe40003800000 */
[----:B------:R-:W-:Y:S01]  /*66b0*/  IMAD R5, R5, UR5, R36 ;  /* 0x0000000505057c24 */ /* 0x000fe2000f8e0224 */
[----:B------:R-:W-:-:S03]  /*66c0*/  ULDC.64 UR4, c[0x0][0x5b0] ;  /* 0x00016c0000047ab9 */ /* 0x000fc60000000a00 */
[----:B------:R-:W-:Y:S02]  /*66d0*/  IMAD.IADD R31, R31, 0x1, R5 ;  /* 0x000000011f1f7824 */ /* 0x000fe400078e0205 */
[----:B------:R-:W-:Y:S02]  /*66e0*/  IMAD R5, R7, UR4, RZ ;  /* 0x0000000407057c24 */ /* 0x000fe4000f8e02ff */
[----:B------:R-:W-:-:S04]  /*66f0*/  IMAD.WIDE.U32 R28, R35, UR4, R30 ;  /* 0x00000004231c7c25 */ /* 0x000fc8000f8e001e */
[----:B------:R-:W-:Y:S01]  /*6700*/  IMAD R5, R35, UR5, R5 ;  /* 0x0000000523057c24 */ /* 0x000fe2000f8e0205 */
[----:B------:R-:W-:-:S04]  /*6710*/  IADD3 R28, P1, R28, UR6, RZ ;  /* 0x000000061c1c7c10 */ /* 0x000fc8000ff3e0ff */
[--C-:B------:R-:W-:Y:S02]  /*6720*/  IADD3.X R29, R29, UR7, R5.reuse, P1, !PT ;  /* 0x000000071d1d7c10 */ /* 0x100fe40008ffe405 */
[----:B------:R-:W-:Y:S01]  /*6730*/  PRMT R5, RZ, 0x7610, R5 ;  /* 0x00007610ff057816 */ /* 0x000fe20000000005 */
[----:B------:R-:W-:Y:S06]  /*6740*/  @P4 BRA `(.L_x_34) ;  /* 0x0000000000044947 */ /* 0x000fec0003800000 */
[----:B------:R3:W5:Y:S02]  /*6750*/  LDG.E.U8 R5, desc[UR50][R28.64] ;  /* 0x000000321c057981 */ /* 0x000764000c1e1100 */
.L_x_34:
[----:B------:R-:W-:Y:S05]  /*6760*/  BSYNC B1 ;  /* 0x0000000000017941 */ /* 0x000fea0003800000 */
.L_x_33:
[----:B-----5:R-:W-:Y:S01]  /*6770*/  LOP3.LUT R5, R5, 0xff, RZ, 0xc0, !PT ;  /* 0x000000ff05057812 */ /* 0x020fe200078ec0ff */
[----:B------:R-:W-:Y:S01]  /*6780*/  BSSY B1, `(.L_x_35) ;  /* 0x000000c000017945 */ /* 0x000fe20003800000 */
[----:B------:R-:W-:Y:S02]  /*6790*/  ISETP.GE.AND P1, PT, R34, 0x2, PT ;  /* 0x000000022200780c */ /* 0x000fe40003f26270 */
[----:B------:R-:W-:Y:S02]  /*67a0*/  F2FP.F16.E4M3.UNPACK_B R5, R5 ;  /* 0x00000005ff05723e */ /* 0x000fe400020006ff */
[----:B------:R-:W-:-:S03]  /*67b0*/  ISETP.LT.OR P2, PT, R33, 0x1, !P1 ;  /* 0x000000012100780c */ /* 0x000fc60004f41670 */
[----:B------:R-:W-:Y:S01]  /*67c0*/  HADD2.F32 R36, -RZ, R5.H0_H0 ;  /* 0x20000005ff247230 */ /* 0x000fe20000004100 */
[----:B------:R-:W-:-:S04]  /*67d0*/  PRMT R5, RZ, 0x7610, R5 ;  /* 0x00007610ff057816 */ /* 0x000fc80000000005 */
[----:B------:R-:W-:-:S04]  /*67e0*/  FMUL R36, R36, R9 ;  /* 0x0000000924247220 */ /* 0x000fc80000400000 */
[----:B--2---:R-:W-:-:S05]  /*67f0*/  FFMA R36, R185, R8, R36 ;  /* 0x00000008b9247223 */ /* 0x004fca0000000024 */
[----:B------:R-:W-:-:S05]  /*6800*/  F2FP.SATFINITE.E4M3.F32.PACK_AB_MERGE_C R37, RZ, R36, RZ ;  /* 0x00000024ff25723e */ /* 0x000fca00048070ff */
[----:B------:R2:W-:Y:S01]  /*6810*/  @!P4 STG.E.U8 desc[UR50][R26.64], R37 ;  /* 0x000000251a00c986 */ /* 0x0005e2000c101132 */
[----:B------:R-:W-:Y:S05]  /*6820*/  @P2 BRA `(.L_x_36) ;  /* 0x0000000000042947 */ /* 0x000fea0003800000 */
[----:B------:R4:W5:Y:S02]  /*6830*/  LDG.E.U8 R5, desc[UR50][R28.64+0x1] ;  /* 0x000001321c057981 */ /* 0x000964000c1e1100 */
.L_x_36:
[----:B------:R-:W-:Y:S05]  /*6840*/  BSYNC B1 ;  /* 0x0000000000017941 */ /* 0x000fea0003800000 */
.L_x_35:
[----:B-----5:R-:W-:Y:S01]  /*6850*/  LOP3.LUT R5, R5, 0xff, RZ, 0xc0, !PT ;  /* 0x000000ff05057812 */ /* 0x020fe200078ec0ff */
[----:B------:R-:W-:Y:S01]  /*6860*/  BSSY B1, `(.L_x_37) ;  /* 0x0000012000017945 */ /* 0x000fe20003800000 */
[----:B------:R-:W-:Y:S02]  /*6870*/  IADD3 R35, P4, R35, 0x8, RZ ;  /* 0x0000000823237810 */ /* 0x000fe40007f9e0ff */
[----:B------:R-:W-:Y:S02]  /*6880*/  F2FP.F16.E4M3.UNPACK_B R5, R5 ;  /* 0x00000005ff05723e */ /* 0x000fe400020006ff */
[----:B------:R-:W-:Y:S01]  /*6890*/  ISETP.LT.OR P0, PT, R33, 0x9, !P0 ;  /* 0x000000092100780c */ /* 0x000fe20004701670 */
[----:B------:R-:W-:Y:S02]  /*68a0*/  IMAD.X R7, RZ, RZ, R7, P4 ;  /* 0x000000ffff077224 */ /* 0x000fe400020e0607 */
[----:B------:R-:W-:Y:S02]  /*68b0*/  HADD2.F32 R6, -RZ, R5.H0_H0 ;  /* 0x20000005ff067230 */ /* 0x000fe40000004100 */
[----:B------:R-:W-:-:S04]  /*68c0*/  IMAD.WIDE.U32 R30, R35, UR4, R30 ;  /* 0x00000004231e7c25 */ /* 0x000fc8000f8e001e */
[----:B------:R-:W-:Y:S01]  /*68d0*/  FMUL R5, R6, R9 ;  /* 0x0000000906057220 */ /* 0x000fe20000400000 */
[----:B------:R-:W-:-:S03]  /*68e0*/  IMAD R6, R7, UR4, RZ ;  /* 0x0000000407067c24 */ /* 0x000fc6000f8e02ff */
[----:B------:R-:W-:Y:S01]  /*68f0*/  FFMA R5, R184, R8, R5 ;  /* 0x00000008b8057223 */ /* 0x000fe20000000005 */
[----:B------:R-:W-:Y:S01]  /*6900*/  IMAD R35, R35, UR5, R6 ;  /* 0x0000000523237c24 */ /* 0x000fe2000f8e0206 */
[----:B------:R-:W-:-:S03]  /*6910*/  IADD3 R6, P4, R30, UR6, RZ ;  /* 0x000000061e067c10 */ /* 0x000fc6000ff9e0ff */
[----:B--2---:R-:W-:Y:S02]  /*6920*/  F2FP.SATFINITE.E4M3.F32.PACK_AB_MERGE_C R37, RZ, R5, RZ ;  /* 0x00000005ff25723e */ /* 0x004fe400048070ff */
[----:B------:R-:W-:Y:S02]  /*6930*/  IADD3.X R7, R31, UR7, R35, P4, !PT ;  /* 0x000000071f077c10 */ /* 0x000fe4000a7fe423 */
[----:B------:R-:W-:Y:S01]  /*6940*/  PRMT R5, RZ, 0x7610, R5 ;  /* 0x00007610ff057816 */ /* 0x000fe20000000005 */
[----:B------:R2:W-:Y:S01]  /*6950*/  @!P2 STG.E.U8 desc[UR50][R26.64+0x1], R37 ;  /* 0x000001251a00a986 */ /* 0x0005e2000c101132 */
[----:B------:R-:W-:Y:S05]  /*6960*/  @P0 BRA `(.L_x_38) ;  /* 0x0000000000040947 */ /* 0x000fea0003800000 */
[----:B------:R0:W5:Y:S02]  /*6970*/  LDG.E.U8 R5, desc[UR50][R6.64] ;  /* 0x0000003206057981 */ /* 0x000164000c1e1100 */
.L_x_38:
[----:B------:R-:W-:Y:S05]  /*6980*/  BSYNC B1 ;  /* 0x0000000000017941 */ /* 0x000fea0003800000 */
.L_x_37:
[----:B-----5:R-:W-:Y:S01]  /*6990*/  LOP3.LUT R5, R5, 0xff, RZ, 0xc0, !PT ;  /* 0x000000ff05057812 */ /* 0x020fe200078ec0ff */
[----:B------:R-:W-:Y:S01]  /*69a0*/  BSSY B1, `(.L_x_39) ;  /* 0x000000b000017945 */ /* 0x000fe20003800000 */
[----:B------:R-:W-:Y:S02]  /*69b0*/  ISETP.LT.OR P1, PT, R33, 0x9, !P1 ;  /* 0x000000092100780c */ /* 0x000fe40004f21670 */
[----:B------:R-:W-:-:S05]  /*69c0*/  F2FP.F16.E4M3.UNPACK_B R5, R5 ;  /* 0x00000005ff05723e */ /* 0x000fca00020006ff */
[----:B------:R-:W-:Y:S01]  /*69d0*/  HADD2.F32 R30, -RZ, R5.H0_H0 ;  /* 0x20000005ff1e7230 */ /* 0x000fe20000004100 */
[----:B------:R-:W-:-:S04]  /*69e0*/  PRMT R5, RZ, 0x7610, R5 ;  /* 0x00007610ff057816 */ /* 0x000fc80000000005 */
[----:B------:R-:W-:-:S04]  /*69f0*/  FMUL R30, R30, R9 ;  /* 0x000000091e1e7220 */ /* 0x000fc80000400000 */
[----:B------:R-:W-:-:S05]  /*6a00*/  FFMA R30, R183, R8, R30 ;  /* 0x00000008b71e7223 */ /* 0x000fca000000001e */
[----:B------:R-:W-:-:S05]  /*6a10*/  F2FP.SATFINITE.E4M3.F32.PACK_AB_MERGE_C R31, RZ, R30, RZ ;  /* 0x0000001eff1f723e */ /* 0x000fca00048070ff */
[----:B------:R0:W-:Y:S01]  /*6a20*/  @!P0 STG.E.U8 desc[UR50][R24.64], R31 ;  /* 0x0000001f18008986 */ /* 0x0001e2000c101132 */
[----:B------:R-:W-:Y:S05]  /*6a30*/  @P1 BRA `(.L_x_40) ;  /* 0x0000000000041947 */ /* 0x000fea0003800000 */
[----:B------:R0:W5:Y:S02]  /*6a40*/  LDG.E.U8 R5, desc[UR50][R6.64+0x1] ;  /* 0x0000013206057981 */ /* 0x000164000c1e1100 */
.L_x_40:
[----:B------:R-:W-:Y:S05]  /*6a50*/  BSYNC B1 ;  /* 0x0000000000017941 */ /* 0x000fea0003800000 */
.L_x_39:
[----:B-----5:R-:W-:Y:S01]  /*6a60*/  LOP3.LUT R5, R5, 0xff, RZ, 0xc0, !PT ;  /* 0x000000ff05057812 */ /* 0x020fe200078ec0ff */
[----:B------:R-:W-:Y:S01]  /*6a70*/  BSSY B1, `(.L_x_41) ;  /* 0x000000c000017945 */ /* 0x000fe20003800000 */
[----:B------:R-:W-:Y:S02]  /*6a80*/  ISETP.GE.AND P0, PT, R34, 0x9, PT ;  /* 0x000000092200780c */ /* 0x000fe40003f06270 */
[----:B------:R-:W-:Y:S02]  /*6a90*/  F2FP.F16.E4M3.UNPACK_B R5, R5 ;  /* 0x00000005ff05723e */ /* 0x000fe400020006ff */
[----:B------:R-:W-:-:S03]  /*6aa0*/  ISETP.LT.OR P2, PT, R33, 0x1, !P0 ;  /* 0x000000012100780c */ /* 0x000fc60004741670 */
[----:B------:R-:W-:-:S05]  /*6ab0*/  HADD2.F32 R30, -RZ, R5.H0_H0 ;  /* 0x20000005ff1e7230 */ /* 0x000fca0000004100 */
[----:B------:R-:W-:-:S04]  /*6ac0*/  FMUL R5, R30, R9 ;  /* 0x000000091e057220 */ /* 0x000fc80000400000 */
[----:B------:R-:W-:-:S05]  /*6ad0*/  FFMA R5, R182, R8, R5 ;  /* 0x00000008b6057223 */ /* 0x000fca0000000005 */
[----:B0-----:R-:W-:Y:S02]  /*6ae0*/  F2FP.SATFINITE.E4M3.F32.PACK_AB_MERGE_C R31, RZ, R5, RZ ;  /* 0x00000005ff1f723e */ /* 0x001fe400048070ff */
[----:B------:R-:W-:-:S03]  /*6af0*/  PRMT R5, RZ, 0x7610, R5 ;  /* 0x00007610ff057816 */ /* 0x000fc60000000005 */
[----:B------:R0:W-:Y:S01]  /*6b00*/  @!P1 STG.E.U8 desc[UR50][R24.64+0x1], R31 ;  /* 0x0000011f18009986 */ /* 0x0001e2000c101132 */
[----:B------:R-:W-:Y:S05]  /*6b10*/  @P2 BRA `(.L_x_42) ;  /* 0x0000000000042947 */ /* 0x000fea0003800000 */
[----:B------:R0:W5:Y:S02]  /*6b20*/  LDG.E.U8 R5, desc[UR50][R28.64+0x8] ;  /* 0x000008321c057981 */ /* 0x000164000c1e1100 */
.L_x_42:
[----:B------:R-:W-:Y:S05]  /*6b30*/  BSYNC B1 ;  /* 0x0000000000017941 */ /* 0x000fea0003800000 */
.L_x_41:
        /* <DEDUP_REMOVED lines=8> */
[----:B------:R-:W-:-:S05]  /*6bc0*/  FFMA R30, R181, R8, R30 ;  /* 0x00000008b51e7223 */ /* 0x000fca000000001e */
[----:B0-----:R-:W-:-:S05]  /*6bd0*/  F2FP.SATFINITE.E4M3.F32.PACK_AB_MERGE_C R31, RZ, R30, RZ ;  /* 0x0000001eff1f723e */ /* 0x001fca00048070ff */
[----:B------:R0:W-:Y:S01]  /*6be0*/  @!P2 STG.E.U8 desc[UR50][R26.64+0x8], R31 ;  /* 0x0000081f1a00a986 */ /* 0x0001e2000c101132 */
[----:B------:R-:W-:Y:S05]  /*6bf0*/  @P4 BRA `(.L_x_44) ;  /* 0x0000000000044947 */ /* 0x000fea0003800000 */
[----:B------:R0:W5:Y:S02]  /*6c00*/  LDG.E.U8 R5, desc[UR50][R28.64+0x9] ;  /* 0x000009321c057981 */ /* 0x000164000c1e1100 */
.L_x_44:
[----:B------:R-:W-:Y:S05]  /*6c10*/  BSYNC B1 ;  /* 0x0000000000017941 */ /* 0x000fea0003800000 */
.L_x_43:
[----:B-----5:R-:W-:Y:S01]  /*6c20*/  LOP3.LUT R5, R5, 0xff, RZ, 0xc0, !PT ;  /* 0x000000ff05057812 */ /* 0x020fe200078ec0ff */
[----:B------:R-:W-:Y:S01]  /*6c30*/  BSSY B1, `(.L_x_45) ;  /* 0x000000b000017945 */ /* 0x000fe20003800000 */
[----:B------:R-:W-:Y:S02]  /*6c40*/  ISETP.LT.OR P0, PT, R33, 0x9, !P0 ;  /* 0x000000092100780c */ /* 0x000fe40004701670 */
[----:B------:R-:W-:-:S05]  /*6c50*/  F2FP.F16.E4M3.UNPACK_B R5, R5 ;  /* 0x00000005ff05723e */ /* 0x000fca00020006ff */
        /* <DEDUP_REMOVED lines=8> */
.L_x_46:
[----:B------:R-:W-:Y:S05]  /*6ce0*/  BSYNC B1 ;  /* 0x0000000000017941 */ /* 0x000fea0003800000 */
.L_x_45:
        /* <DEDUP_REMOVED lines=12> */
.L_x_48:
[----:B------:R-:W-:Y:S05]  /*6db0*/  BSYNC B1 ;  /* 0x0000000000017941 */ /* 0x000fea0003800000 */
.L_x_47:
        /* <DEDUP_REMOVED lines=13> */
.L_x_50:
[----:B------:R-:W-:Y:S05]  /*6e90*/  BSYNC B1 ;  /* 0x0000000000017941 */ /* 0x000fea0003800000 */
.L_x_49:
        /* <DEDUP_REMOVED lines=13> */
.L_x_52:
[----:B------:R-:W-:Y:S05]  /*6f70*/  BSYNC B1 ;  /* 0x0000000000017941 */ /* 0x000fea0003800000 */
.L_x_51:
        /* <DEDUP_REMOVED lines=12> */
.L_x_54:
[----:B------:R-:W-:Y:S05]  /*7040*/  BSYNC B1 ;  /* 0x0000000000017941 */ /* 0x000fea0003800000 */
.L_x_53:
        /* <DEDUP_REMOVED lines=12> */
.L_x_56:
[----:B------:R-:W-:Y:S05]  /*7110*/  BSYNC B1 ;  /* 0x0000000000017941 */ /* 0x000fea0003800000 */
.L_x_55:
        /* <DEDUP_REMOVED lines=13> */
.L_x_58:
[----:B------:R-:W-:Y:S05]  /*71f0*/  BSYNC B1 ;  /* 0x0000000000017941 */ /* 0x000fea0003800000 */
.L_x_57:
        /* <DEDUP_REMOVED lines=13> */
.L_x_60:
[----:B------:R-:W-:Y:S05]  /*72d0*/  BSYNC B1 ;  /* 0x0000000000017941 */ /* 0x000fea0003800000 */
.L_x_59:
        /* <DEDUP_REMOVED lines=12> */
.L_x_62:
[----:B------:R-:W-:Y:S05]  /*73a0*/  BSYNC B1 ;  /* 0x0000000000017941 */ /* 0x000fea0003800000 */
.L_x_61:
        /* <DEDUP_REMOVED lines=12> */
.L_x_64:
[----:B------:R-:W-:Y:S05]  /*7470*/  BSYNC B1 ;  /* 0x0000000000017941 */ /* 0x000fea0003800000 */
.L_x_63:
        /* <DEDUP_REMOVED lines=13> */
.L_x_66:
[----:B------:R-:W-:Y:S05]  /*7550*/  BSYNC B1 ;  /* 0x0000000000017941 */ /* 0x000fea0003800000 */
.L_x_65:
        /* <DEDUP_REMOVED lines=13> */
.L_x_68:
[----:B------:R-:W-:Y:S05]  /*7630*/  BSYNC B1 ;  /* 0x0000000000017941 */ /* 0x000fea0003800000 */
.L_x_67:
        /* <DEDUP_REMOVED lines=12> */
.L_x_70:
[----:B------:R-:W-:Y:S05]  /*7700*/  BSYNC B1 ;  /* 0x0000000000017941 */ /* 0x000fea0003800000 */
.L_x_69:
        /* <DEDUP_REMOVED lines=12> */
.L_x_72:
[----:B------:R-:W-:Y:S05]  /*77d0*/  BSYNC B1 ;  /* 0x0000000000017941 */ /* 0x000fea0003800000 */
.L_x_71:
        /* <DEDUP_REMOVED lines=13> */
.L_x_74:
[----:B------:R-:W-:Y:S05]  /*78b0*/  BSYNC B1 ;  /* 0x0000000000017941 */ /* 0x000fea0003800000 */
.L_x_73:
        /* <DEDUP_REMOVED lines=13> */
.L_x_76:
[----:B------:R-:W-:Y:S05]  /*7990*/  BSYNC B1 ;  /* 0x0000000000017941 */ /* 0x000fea0003800000 */
.L_x_75:
        /* <DEDUP_REMOVED lines=12> */
.L_x_78:
[----:B------:R-:W-:Y:S05]  /*7a60*/  BSYNC B1 ;  /* 0x0000000000017941 */ /* 0x000fea0003800000 */
.L_x_77:
        /* <DEDUP_REMOVED lines=12> */
.L_x_80:
[----:B------:R-:W-:Y:S05]  /*7b30*/  BSYNC B1 ;  /* 0x0000000000017941 */ /* 0x000fea0003800000 */
.L_x_79:
        /* <DEDUP_REMOVED lines=13> */
.L_x_82:
[----:B------:R-:W-:Y:S05]  /*7c10*/  BSYNC B1 ;  /* 0x0000000000017941 */ /* 0x000fea0003800000 */
.L_x_81:
        /* <DEDUP_REMOVED lines=13> */
.L_x_84:
[----:B------:R-:W-:Y:S05]  /*7cf0*/  BSYNC B1 ;  /* 0x0000000000017941 */ /* 0x000fea0003800000 */
.L_x_83:
        /* <DEDUP_REMOVED lines=12> */
.L_x_86:
[----:B------:R-:W-:Y:S05]  /*7dc0*/  BSYNC B1 ;  /* 0x0000000000017941 */ /* 0x000fea0003800000 */
.L_x_85:
        /* <DEDUP_REMOVED lines=12> */
.L_x_88:
[----:B------:R-:W-:Y:S05]  /*7e90*/  BSYNC B1 ;  /* 0x0000000000017941 */ /* 0x000fea0003800000 */
.L_x_87:
        /* <DEDUP_REMOVED lines=13> */
.L_x_90:
[----:B------:R-:W-:Y:S05]  /*7f70*/  BSYNC B1 ;  /* 0x0000000000017941 */ /* 0x000fea0003800000 */
.L_x_89:
        /* <DEDUP_REMOVED lines=13> */
.L_x_92:
[----:B------:R-:W-:Y:S05]  /*8050*/  BSYNC B1 ;  /* 0x0000000000017941 */ /* 0x000fea0003800000 */
.L_x_91:
        /* <DEDUP_REMOVED lines=12> */
.L_x_94:
[----:B------:R-:W-:Y:S05]  /*8120*/  BSYNC B1 ;  /* 0x0000000000017941 */ /* 0x000fea0003800000 */
.L_x_93:
        /* <DEDUP_REMOVED lines=12> */
.L_x_96:
[----:B------:R-:W-:Y:S05]  /*81f0*/  BSYNC B1 ;  /* 0x0000000000017941 */ /* 0x000fea0003800000 */
.L_x_95:
        /* <DEDUP_REMOVED lines=13> */
.L_x_98:
[----:B------:R-:W-:Y:S05]  /*82d0*/  BSYNC B1 ;  /* 0x0000000000017941 */ /* 0x000fea0003800000 */
.L_x_97:
        /* <DEDUP_REMOVED lines=13> */
.L_x_100:
[----:B------:R-:W-:Y:S05]  /*83b0*/  BSYNC B1 ;  /* 0x0000000000017941 */ /* 0x000fea0003800000 */
.L_x_99:
        /* <DEDUP_REMOVED lines=12> */
.L_x_102:
[----:B------:R-:W-:Y:S05]  /*8480*/  BSYNC B1 ;  /* 0x0000000000017941 */ /* 0x000fea0003800000 */
.L_x_101:
        /* <DEDUP_REMOVED lines=12> */
.L_x_104:
[----:B------:R-:W-:Y:S05]  /*8550*/  BSYNC B1 ;  /* 0x0000000000017941 */ /* 0x000fea0003800000 */
.L_x_103:
        /* <DEDUP_REMOVED lines=13> */
.L_x_106:
[----:B------:R-:W-:Y:S05]  /*8630*/  BSYNC B1 ;  /* 0x0000000000017941 */ /* 0x000fea0003800000 */
.L_x_105:
        /* <DEDUP_REMOVED lines=13> */
.L_x_108:
[----:B------:R-:W-:Y:S05]  /*8710*/  BSYNC B1 ;  /* 0x0000000000017941 */ /* 0x000fea0003800000 */
.L_x_107:
        /* <DEDUP_REMOVED lines=12> */
.L_x_110:
[----:B------:R-:W-:Y:S05]  /*87e0*/  BSYNC B1 ;  /* 0x0000000000017941 */ /* 0x000fea0003800000 */
.L_x_109:
        /* <DEDUP_REMOVED lines=12> */
.L_x_112:
[----:B------:R-:W-:Y:S05]  /*88b0*/  BSYNC B1 ;  /* 0x0000000000017941 */ /* 0x000fea0003800000 */
.L_x_111:
        /* <DEDUP_REMOVED lines=13> */
.L_x_114:
[----:B------:R-:W-:Y:S05]  /*8990*/  BSYNC B1 ;  /* 0x0000000000017941 */ /* 0x000fea0003800000 */
.L_x_113:
        /* <DEDUP_REMOVED lines=13> */
.L_x_116:
[----:B------:R-:W-:Y:S05]  /*8a70*/  BSYNC B1 ;  /* 0x0000000000017941 */ /* 0x000fea0003800000 */
.L_x_115:
        /* <DEDUP_REMOVED lines=12> */
.L_x_118:
[----:B------:R-:W-:Y:S05]  /*8b40*/  BSYNC B1 ;  /* 0x0000000000017941 */ /* 0x000fea0003800000 */
.L_x_117:
        /* <DEDUP_REMOVED lines=12> */
.L_x_120:
[----:B------:R-:W-:Y:S05]  /*8c10*/  BSYNC B1 ;  /* 0x0000000000017941 */ /* 0x000fea0003800000 */
.L_x_119:
        /* <DEDUP_REMOVED lines=13> */
.L_x_122:
[----:B------:R-:W-:Y:S05]  /*8cf0*/  BSYNC B1 ;  /* 0x0000000000017941 */ /* 0x000fea0003800000 */
.L_x_121:
        /* <DEDUP_REMOVED lines=13> */
.L_x_124:
[----:B------:R-:W-:Y:S05]  /*8dd0*/  BSYNC B1 ;  /* 0x0000000000017941 */ /* 0x000fea0003800000 */
.L_x_123:
        /* <DEDUP_REMOVED lines=12> */
.L_x_126:
[----:B------:R-:W-:Y:S05]  /*8ea0*/  BSYNC B1 ;  /* 0x0000000000017941 */ /* 0x000fea0003800000 */
.L_x_125:
        /* <DEDUP_REMOVED lines=12> */
.L_x_128:
[----:B------:R-:W-:Y:S05]  /*8f70*/  BSYNC B1 ;  /* 0x0000000000017941 */ /* 0x000fea0003800000 */
.L_x_127:
        /* <DEDUP_REMOVED lines=13> */
.L_x_130:
[----:B------:R-:W-:Y:S05]  /*9050*/  BSYNC B1 ;  /* 0x0000000000017941 */ /* 0x000fea0003800000 */
.L_x_129:
        /* <DEDUP_REMOVED lines=13> */
.L_x_132:
[----:B------:R-:W-:Y:S05]  /*9130*/  BSYNC B1 ;  /* 0x0000000000017941 */ /* 0x000fea0003800000 */
.L_x_131:
        /* <DEDUP_REMOVED lines=12> */
.L_x_134:
[----:B------:R-:W-:Y:S05]  /*9200*/  BSYNC B1 ;  /* 0x0000000000017941 */ /* 0x000fea0003800000 */
.L_x_133:
        /* <DEDUP_REMOVED lines=12> */
.L_x_136:
[----:B------:R-:W-:Y:S05]  /*92d0*/  BSYNC B1 ;  /* 0x0000000000017941 */ /* 0x000fea0003800000 */
.L_x_135:
        /* <DEDUP_REMOVED lines=13> */
.L_x_138:
[----:B------:R-:W-:Y:S05]  /*93b0*/  BSYNC B1 ;  /* 0x0000000000017941 */ /* 0x000fea0003800000 */
.L_x_137:
        /* <DEDUP_REMOVED lines=13> */
.L_x_140:
[----:B------:R-:W-:Y:S05]  /*9490*/  BSYNC B1 ;  /* 0x0000000000017941 */ /* 0x000fea0003800000 */
.L_x_139:
        /* <DEDUP_REMOVED lines=12> */
.L_x_142:
[----:B------:R-:W-:Y:S05]  /*9560*/  BSYNC B1 ;  /* 0x0000000000017941 */ /* 0x000fea0003800000 */
.L_x_141:
        /* <DEDUP_REMOVED lines=12> */
.L_x_144:
[----:B------:R-:W-:Y:S05]  /*9630*/  BSYNC B1 ;  /* 0x0000000000017941 */ /* 0x000fea0003800000 */
.L_x_143:
        /* <DEDUP_REMOVED lines=13> */
.L_x_146:
[----:B------:R-:W-:Y:S05]  /*9710*/  BSYNC B1 ;  /* 0x0000000000017941 */ /* 0x000fea0003800000 */
.L_x_145:
        /* <DEDUP_REMOVED lines=13> */
.L_x_148:
[----:B------:R-:W-:Y:S05]  /*97f0*/  BSYNC B1 ;  /* 0x0000000000017941 */ /* 0x000fea0003800000 */
.L_x_147:
        /* <DEDUP_REMOVED lines=12> */
.L_x_150:
[----:B------:R-:W-:Y:S05]  /*98c0*/  BSYNC B1 ;  /* 0x0000000000017941 */ /* 0x000fea0003800000 */
.L_x_149:
        /* <DEDUP_REMOVED lines=12> */
.L_x_152:
[----:B------:R-:W-:Y:S05]  /*9990*/  BSYNC B1 ;  /* 0x0000000000017941 */ /* 0x000fea0003800000 */
.L_x_151:
        /* <DEDUP_REMOVED lines=13> */
.L_x_154:
[----:B------:R-:W-:Y:S05]  /*9a70*/  BSYNC B1 ;  /* 0x0000000000017941 */ /* 0x000fea0003800000 */
.L_x_153:
        /* <DEDUP_REMOVED lines=13> */
.L_x_156:
[----:B------:R-:W-:Y:S05]  /*9b50*/  BSYNC B1 ;  /* 0x0000000000017941 */ /* 0x000fea0003800000 */
.L_x_155:
        /* <DEDUP_REMOVED lines=12> */
.L_x_158:
[----:B------:R-:W-:Y:S05]  /*9c20*/  BSYNC B1 ;  /* 0x0000000000017941 */ /* 0x000fea0003800000 */
.L_x_157:
        /* <DEDUP_REMOVED lines=12> */
.L_x_160:
[----:B------:R-:W-:Y:S05]  /*9cf0*/  BSYNC B1 ;  /* 0x0000000000017941 */ /* 0x000fea0003800000 */
.L_x_159:
        /* <DEDUP_REMOVED lines=13> */
.L_x_162:
[----:B------:R-:W-:Y:S05]  /*9dd0*/  BSYNC B1 ;  /* 0x0000000000017941 */ /* 0x000fea0003800000 */
.L_x_161:
        /* <DEDUP_REMOVED lines=13> */
.L_x_164:
[----:B------:R-:W-:Y:S05]  /*9eb0*/  BSYNC B1 ;  /* 0x0000000000017941 */ /* 0x000fea0003800000 */
.L_x_163:
        /* <DEDUP_REMOVED lines=12> */
.L_x_166:
[----:B------:R-:W-:Y:S05]  /*9f80*/  BSYNC B1 ;  /* 0x0000000000017941 */ /* 0x000fea0003800000 */
.L_x_165:
        /* <DEDUP_REMOVED lines=12> */
.L_x_168:
[----:B------:R-:W-:Y:S05]  /*a050*/  BSYNC B1 ;  /* 0x0000000000017941 */ /* 0x000fea0003800000 */
.L_x_167:
        /* <DEDUP_REMOVED lines=13> */
.L_x_170:
[----:B------:R-:W-:Y:S05]  /*a130*/  BSYNC B1 ;  /* 0x0000000000017941 */ /* 0x000fea0003800000 */
.L_x_169:
        /* <DEDUP_REMOVED lines=13> */
.L_x_172:
[----:B------:R-:W-:Y:S05]  /*a210*/  BSYNC B1 ;  /* 0x0000000000017941 */ /* 0x000fea0003800000 */
.L_x_171:
        /* <DEDUP_REMOVED lines=12> */
.L_x_174:
[----:B------:R-:W-:Y:S05]  /*a2e0*/  BSYNC B1 ;  /* 0x0000000000017941 */ /* 0x000fea0003800000 */
.L_x_173:
        /* <DEDUP_REMOVED lines=12> */
.L_x_176:
[----:B------:R-:W-:Y:S05]  /*a3b0*/  BSYNC B1 ;  /* 0x0000000000017941 */ /* 0x000fea0003800000 */
.L_x_175:
        /* <DEDUP_REMOVED lines=13> */
.L_x_178:
[----:B------:R-:W-:Y:S05]  /*a490*/  BSYNC B1 ;  /* 0x0000000000017941 */ /* 0x000fea0003800000 */
.L_x_177:
        /* <DEDUP_REMOVED lines=13> */
.L_x_180:
[----:B------:R-:W-:Y:S05]  /*a570*/  BSYNC B1 ;  /* 0x0000000000017941 */ /* 0x000fea0003800000 */
.L_x_179:
        /* <DEDUP_REMOVED lines=12> */
.L_x_182:
[----:B------:R-:W-:Y:S05]  /*a640*/  BSYNC B1 ;  /* 0x0000000000017941 */ /* 0x000fea0003800000 */
.L_x_181:
        /* <DEDUP_REMOVED lines=12> */
.L_x_184:
[----:B------:R-:W-:Y:S05]  /*a710*/  BSYNC B1 ;  /* 0x0000000000017941 */ /* 0x000fea0003800000 */
.L_x_183:
        /* <DEDUP_REMOVED lines=13> */
.L_x_186:
[----:B------:R-:W-:Y:S05]  /*a7f0*/  BSYNC B1 ;  /* 0x0000000000017941 */ /* 0x000fea0003800000 */
.L_x_185:
        /* <DEDUP_REMOVED lines=13> */
.L_x_188:
[----:B------:R-:W-:Y:S05]  /*a8d0*/  BSYNC B1 ;  /* 0x0000000000017941 */ /* 0x000fea0003800000 */
.L_x_187:
        /* <DEDUP_REMOVED lines=12> */
.L_x_190:
[----:B------:R-:W-:Y:S05]  /*a9a0*/  BSYNC B1 ;  /* 0x0000000000017941 */ /* 0x000fea0003800000 */
.L_x_189:
        /* <DEDUP_REMOVED lines=12> */
.L_x_192:
[----:B------:R-:W-:Y:S05]  /*aa70*/  BSYNC B1 ;  /* 0x0000000000017941 */ /* 0x000fea0003800000 */
.L_x_191:
        /* <DEDUP_REMOVED lines=13> */
.L_x_194:
[----:B------:R-:W-:Y:S05]  /*ab50*/  BSYNC B1 ;  /* 0x0000000000017941 */ /* 0x000fea0003800000 */
.L_x_193:
        /* <DEDUP_REMOVED lines=13> */
.L_x_196:
[----:B------:R-:W-:Y:S05]  /*ac30*/  BSYNC B1 ;  /* 0x0000000000017941 */ /* 0x000fea0003800000 */
.L_x_195:
        /* <DEDUP_REMOVED lines=12> */
.L_x_198:
[----:B------:R-:W-:Y:S05]  /*ad00*/  BSYNC B1 ;  /* 0x0000000000017941 */ /* 0x000fea0003800000 */
.L_x_197:
        /* <DEDUP_REMOVED lines=12> */
.L_x_200:
[----:B------:R-:W-:Y:S05]  /*add0*/  BSYNC B1 ;  /* 0x0000000000017941 */ /* 0x000fea0003800000 */
.L_x_199:
        /* <DEDUP_REMOVED lines=13> */
.L_x_202:
[----:B------:R-:W-:Y:S05]  /*aeb0*/  BSYNC B1 ;  /* 0x0000000000017941 */ /* 0x000fea0003800000 */
.L_x_201:
        /* <DEDUP_REMOVED lines=13> */
.L_x_204:
[----:B------:R-:W-:Y:S05]  /*af90*/  BSYNC B1 ;  /* 0x0000000000017941 */ /* 0x000fea0003800000 */
.L_x_203:
        /* <DEDUP_REMOVED lines=12> */
.L_x_206:
[----:B------:R-:W-:Y:S05]  /*b060*/  BSYNC B1 ;  /* 0x0000000000017941 */ /* 0x000fea0003800000 */
.L_x_205:
        /* <DEDUP_REMOVED lines=12> */
.L_x_208:
[----:B------:R-:W-:Y:S05]  /*b130*/  BSYNC B1 ;  /* 0x0000000000017941 */ /* 0x000fea0003800000 */
.L_x_207:
[----:B------:R-:W-:Y:S05]  /*b140*/  @P1 BRA `(.L_x_209) ;  /* 0x0000001800501947 */ /* 0x000fea0003800000 */
[----:B-----5:R-:W-:-:S04]  /*b150*/  LOP3.LUT R5, R5, 0xff, RZ, 0xc0, !PT ;  /* 0x000000ff05057812 */ /* 0x020fc800078ec0ff */
[----:B------:R-:W-:-:S05]  /*b160*/  F2FP.F16.E4M3.UNPACK_B R5, R5 ;  /* 0x00000005ff05723e */ /* 0x000fca00020006ff */
[----:B0-----:R-:W-:-:S05]  /*b170*/  HADD2.F32 R6, -RZ, R5.H0_H0 ;  /* 0x20000005ff067230 */ /* 0x001fca0000004100 */
[----:B------:R-:W-:-:S04]  /*b180*/  FMUL R5, R6, R9 ;  /* 0x0000000906057220 */ /* 0x000fc80000400000 */
[----:B------:R-:W-:-:S05]  /*b190*/  FFMA R5, R10, R8, R5 ;  /* 0x000000080a057223 */ /* 0x000fca0000000005 */
[----:B------:R-:W-:-:S05]  /*b1a0*/  F2FP.SATFINITE.E4M3.F32.PACK_AB_MERGE_C R5, RZ, R5, RZ ;  /* 0x00000005ff05723e */ /* 0x000fca00048070ff */
[----:B------:R0:W-:Y:S01]  /*b1b0*/  STG.E.U8 desc[UR50][R24.64+0xa9], R5 ;  /* 0x0000a90518007986 */ /* 0x0001e2000c101132 */
[----:B------:R-:W-:Y:S05]  /*b1c0*/  BRA `(.L_x_209) ;  /* 0x0000001800307947 */ /* 0x000fea0003800000 */
.L_x_32:
[----:B------:R-:W-:Y:S01]  /*b1d0*/  ISETP.GE.AND P0, PT, R34, 0x2, PT ;  /* 0x000000022200780c */ /* 0x000fe20003f06270 */
[-C--:B--2---:R-:W-:Y:S01]  /*b1e0*/  FMUL R184, R184, R8.reuse ;  /* 0x00000008b8b87220 */ /* 0x084fe20000400000 */
[----:B------:R-:W-:Y:S01]  /*b1f0*/  ISETP.GE.AND P1, PT, R34, 0x1, PT ;  /* 0x000000012200780c */ /* 0x000fe20003f26270 */
[-C--:B------:R-:W-:Y:S01]  /*b200*/  FMUL R185, R185, R8.reuse ;  /* 0x00000008b9b97220 */ /* 0x080fe20000400000 */
[C---:B------:R-:W-:Y:S01]  /*b210*/  ISETP.LT.OR P4, PT, R33.reuse, 0x1, !P0 ;  /* 0x000000012100780c */ /* 0x040fe20004781670 */
[-C--:B------:R-:W-:Y:S01]  /*b220*/  FMUL R182, R182, R8.reuse ;  /* 0x00000008b6b67220 */ /* 0x080fe20000400000 */
[----:B------:R-:W-:Y:S01]  /*b230*/  ISETP.LT.OR P2, PT, R33, 0x1, !P1 ;  /* 0x000000012100780c */ /* 0x000fe20004f41670 */
[----:B------:R-:W-:Y:S01]  /*b240*/  FMUL R183, R183, R8 ;  /* 0x00000008b7b77220 */ /* 0x000fe20000400000 */
[----:B------:R-:W-:Y:S01]  /*b250*/  F2FP.SATFINITE.E4M3.F32.PACK_AB_MERGE_C R5, RZ, R184, RZ ;  /* 0x000000b8ff05723e */ /* 0x000fe200048070ff */
[-C--:B------:R-:W-:Y:S01]  /*b260*/  FMUL R181, R181, R8.reuse ;  /* 0x00000008b5b57220 */ /* 0x080fe20000400000 */
[----:B------:R-:W-:Y:S01]  /*b270*/  F2FP.SATFINITE.E4M3.F32.PACK_AB_MERGE_C R185, RZ, R185, RZ ;  /* 0x000000b9ffb9723e */ /* 0x000fe200048070ff */
[-C--:B------:R-:W-:Y:S01]  /*b280*/  FMUL R180, R180, R8.reuse ;  /* 0x00000008b4b47220 */ /* 0x080fe20000400000 */
[----:B------:R-:W-:Y:S01]  /*b290*/  ISETP.LT.OR P0, PT, R33, 0x9, !P0 ;  /* 0x000000092100780c */ /* 0x000fe20004701670 */
[-C--:B------:R-:W-:Y:S01]  /*b2a0*/  FMUL R179, R179, R8.reuse ;  /* 0x00000008b3b37220 */ /* 0x080fe20000400000 */
[----:B------:R-:W-:Y:S01]  /*b2b0*/  ISETP.LT.OR P1, PT, R33, 0x9, !P1 ;  /* 0x000000092100780c */ /* 0x000fe20004f21670 */
[-C--:B------:R-:W-:Y:S01]  /*b2c0*/  FMUL R178, R178, R8.reuse ;  /* 0x00000008b2b27220 */ /* 0x080fe20000400000 */
[----:B------:R-:W-:Y:S01]  /*b2d0*/  F2FP.SATFINITE.E4M3.F32.PACK_AB_MERGE_C R183, RZ, R183, RZ ;  /* 0x000000b7ffb7723e */ /* 0x000fe200048070ff */
[----:B------:R2:W-:Y:S01]  /*b2e0*/  @!P4 STG.E.U8 desc[UR50][R26.64+0x1], R5 ;  /* 0x000001051a00c986 */ /* 0x0005e2000c101132 */
[C---:B------:R-:W-:Y:S01]  /*b2f0*/  ISETP.GE.AND P4, PT, R34.reuse, 0x9, PT ;  /* 0x000000092200780c */ /* 0x040fe20003f86270 */
[-C--:B------:R-:W-:Y:S01]  /*b300*/  FMUL R177, R177, R8.reuse ;  /* 0x00000008b1b17220 */ /* 0x080fe20000400000 */
[----:B------:R-:W-:Y:S01]  /*b310*/  F2FP.SATFINITE.E4M3.F32.PACK_AB_MERGE_C R181, RZ, R181, RZ ;  /* 0x000000b5ffb5723e */ /* 0x000fe200048070ff */
[----:B------:R-:W-:Y:S01]  /*b320*/  @!P2 STG.E.U8 desc[UR50][R26.64], R185 ;  /* 0x000000b91a00a986 */ /* 0x000fe2000c101132 */
[----:B------:R-:W-:Y:S01]  /*b330*/  ISETP.GE.AND P2, PT, R34, 0xa, PT ;  /* 0x0000000a2200780c */ /* 0x000fe20003f46270 */
[-C--:B------:R-:W-:Y:S01]  /*b340*/  FMUL R176, R176, R8.reuse ;  /* 0x00000008b0b07220 */ /* 0x080fe20000400000 */
[----:B------:R-:W-:Y:S01]  /*b350*/  ISETP.LT.OR P5, PT, R33, 0x1, !P4 ;  /* 0x000000012100780c */ /* 0x000fe200067a1670 */
[-C--:B------:R-:W-:Y:S01]  /*b360*/  FMUL R175, R175, R8.reuse ;  /* 0x00000008afaf7220 */ /* 0x080fe20000400000 */
[C---:B------:R-:W-:Y:S01]  /*b370*/  ISETP.LT.OR P6, PT, R33.reuse, 0x1, !P2 ;  /* 0x000000012100780c */ /* 0x040fe200057c1670 */
[----:B------:R-:W-:Y:S01]  /*b380*/  @!P1 STG.E.U8 desc[UR50][R24.64], R183 ;  /* 0x000000b718009986 */ /* 0x000fe2000c101132 */
[----:B------:R-:W-:Y:S01]  /*b390*/  ISETP.LT.OR P4, PT, R33, 0x9, !P4 ;  /* 0x000000092100780c */ /* 0x000fe20006781670 */
[----:B------:R-:W-:Y:S01]  /*b3a0*/  FMUL R174, R174, R8 ;  /* 0x00000008aeae7220 */ /* 0x000fe20000400000 */
[----:B--2---:R-:W-:Y:S01]  /*b3b0*/  F2FP.SATFINITE.E4M3.F32.PACK_AB_MERGE_C R5, RZ, R182, RZ ;  /* 0x000000b6ff05723e */ /* 0x004fe200048070ff */
[----:B------:R-:W-:Y:S01]  /*b3c0*/  FMUL R173, R173, R8 ;  /* 0x00000008adad7220 */ /* 0x000fe20000400000 */
[----:B------:R-:W-:Y:S01]  /*b3d0*/  F2FP.SATFINITE.E4M3.F32.PACK_AB_MERGE_C R7, RZ, R180, RZ ;  /* 0x000000b4ff07723e */ /* 0x000fe200048070ff */
[-C--:B------:R-:W-:Y:S01]  /*b3e0*/  FMUL R172, R172, R8.reuse ;  /* 0x00000008acac7220 */ /* 0x080fe20000400000 */
[----:B------:R-:W-:Y:S01]  /*b3f0*/  ISETP.LT.OR P2, PT, R33, 0x9, !P2 ;  /* 0x000000092100780c */ /* 0x000fe20005741670 */
[----:B------:R2:W-:Y:S01]  /*b400*/  @!P0 STG.E.U8 desc[UR50][R24.64+0x1], R5 ;  /* 0x0000010518008986 */ /* 0x0005e2000c101132 */
[C---:B------:R-:W-:Y:S01]  /*b410*/  ISETP.GE.AND P0, PT, R34.reuse, 0x11, PT ;  /* 0x000000112200780c */ /* 0x040fe20003f06270 */
[-C--:B------:R-:W-:Y:S01]  /*b420*/  FMUL R171, R171, R8.reuse ;  /* 0x00000008abab7220 */ /* 0x080fe20000400000 */
[----:B------:R-:W-:Y:S01]  /*b430*/  ISETP.GE.AND P1, PT, R34, 0x12, PT ;  /* 0x000000122200780c */ /* 0x000fe20003f26270 */
[----:B------:R-:W-:Y:S01]  /*b440*/  @!P5 STG.E.U8 desc[UR50][R26.64+0x8], R181 ;  /* 0x000008b51a00d986 */ /* 0x000fe2000c101132 */
[C---:B------:R-:W-:Y:S01]  /*b450*/  ISETP.LT.OR P5, PT, R33.reuse, 0x1, !P0 ;  /* 0x000000012100780c */ /* 0x040fe200047a1670 */
[-C--:B------:R-:W-:Y:S01]  /*b460*/  FMUL R170, R170, R8.reuse ;  /* 0x00000008aaaa7220 */ /* 0x080fe20000400000 */
[----:B------:R-:W-:Y:S01]  /*b470*/  F2FP.SATFINITE.E4M3.F32.PACK_AB_MERGE_C R179, RZ, R179, RZ ;  /* 0x000000b3ffb3723e */ /* 0x000fe200048070ff */
[----:B------:R3:W-:Y:S01]  /*b480*/  @!P6 STG.E.U8 desc[UR50][R26.64+0x9], R7 ;  /* 0x000009071a00e986 */ /* 0x0007e2000c101132 */
[----:B------:R-:W-:Y:S01]  /*b490*/  ISETP.LT.OR P6, PT, R33, 0x1, !P1 ;  /* 0x000000012100780c */ /* 0x000fe20004fc1670 */
[----:B------:R-:W-:Y:S01]  /*b4a0*/  FMUL R169, R169, R8 ;  /* 0x00000008a9a97220 */ /* 0x000fe20000400000 */
[----:B------:R-:W-:Y:S01]  /*b4b0*/  F2FP.SATFINITE.E4M3.F32.PACK_AB_MERGE_C R177, RZ, R177, RZ ;  /* 0x000000b1ffb1723e */ /* 0x000fe200048070ff */
[----:B------:R-:W-:Y:S01]  /*b4c0*/  @!P4 STG.E.U8 desc[UR50][R24.64+0x8], R179 ;  /* 0x000008b31800c986 */ /* 0x000fe2000c101132 */
[----:B--2---:R-:W-:Y:S01]  /*b4d0*/  F2FP.SATFINITE.E4M3.F32.PACK_AB_MERGE_C R5, RZ, R178, RZ ;  /* 0x000000b2ff05723e */ /* 0x004fe200048070ff */
[-C--:B------:R-:W-:Y:S01]  /*b4e0*/  FMUL R168, R168, R8.reuse ;  /* 0x00000008a8a87220 */ /* 0x080fe20000400000 */
[----:B------:R-:W-:Y:S01]  /*b4f0*/  ISETP.GE.AND P4, PT, R34, 0x19, PT ;  /* 0x000000192200780c */ /* 0x000fe20003f86270 */
[-C--:B------:R-:W-:Y:S01]  /*b500*/  FMUL R167, R167, R8.reuse ;  /* 0x00000008a7a77220 */ /* 0x080fe20000400000 */
[C---:B------:R-:W-:Y:S01]  /*b510*/  ISETP.LT.OR P0, PT, R33.reuse, 0x9, !P0 ;  /* 0x000000092100780c */ /* 0x040fe20004701670 */
[----:B------:R2:W-:Y:S01]  /*b520*/  @!P2 STG.E.U8 desc[UR50][R24.64+0x9], R5 ;  /* 0x000009051800a986 */ /* 0x0005e2000c101132 */
[----:B------:R-:W-:Y:S01]  /*b530*/  ISETP.LT.OR P1, PT, R33, 0x9, !P1 ;  /* 0x000000092100780c */ /* 0x000fe20004f21670 */
[----:B------:R-:W-:Y:S01]  /*b540*/  FMUL R166, R166, R8 ;  /* 0x00000008a6a67220 */ /* 0x000fe20000400000 */
[----:B---3--:R-:W-:Y:S01]  /*b550*/  F2FP.SATFINITE.E4M3.F32.PACK_AB_MERGE_C R7, RZ, R176, RZ ;  /* 0x000000b0ff07723e */ /* 0x008fe200048070ff */
[----:B------:R-:W-:Y:S01]  /*b560*/  @!P5 STG.E.U8 desc[UR50][R26.64+0x10], R177 ;  /* 0x000010b11a00d986 */ /* 0x000fe2000c101132 */
[----:B------:R-:W-:Y:S01]  /*b570*/  ISETP.GE.AND P2, PT, R34, 0x1a, PT ;  /* 0x0000001a2200780c */ /* 0x000fe20003f46270 */
[-C--:B------:R-:W-:Y:S01]  /*b580*/  FMUL R165, R165, R8.reuse ;  /* 0x00000008a5a57220 */ /* 0x080fe20000400000 */
[C---:B------:R-:W-:Y:S01]  /*b590*/  ISETP.LT.OR P5, PT, R33.reuse, 0x1, !P4 ;  /* 0x000000012100780c */ /* 0x040fe200067a1670 */
[----:B------:R3:W-:Y:S01]  /*b5a0*/  @!P6 STG.E.U8 desc[UR50][R26.64+0x11], R7 ;  /* 0x000011071a00e986 */ /* 0x0007e2000c101132 */
[----:B------:R-:W-:Y:S01]  /*b5b0*/  ISETP.LT.OR P6, PT, R33, 0x1, !P2 ;  /* 0x000000012100780c */ /* 0x000fe200057c1670 */
[-C--:B------:R-:W-:Y:S01]  /*b5c0*/  FMUL R164, R164, R8.reuse ;  /* 0x00000008a4a47220 */ /* 0x080fe20000400000 */
[----:B------:R-:W-:Y:S01]  /*b5d0*/  F2FP.SATFINITE.E4M3.F32.PACK_AB_MERGE_C R175, RZ, R175, RZ ;  /* 0x000000afffaf723e */ /* 0x000fe200048070ff */
[----:B------:R-:W-:Y:S01]  /*b5e0*/  FMUL R163, R163, R8 ;  /* 0x00000008a3a37220 */ /* 0x000fe20000400000 */
[----:B--2---:R-:W-:Y:S01]  /*b5f0*/  F2FP.SATFINITE.E4M3.F32.PACK_AB_MERGE_C R5, RZ, R174, RZ ;  /* 0x000000aeff05723e */ /* 0x004fe200048070ff */
[-C--:B------:R-:W-:Y:S01]  /*b600*/  FMUL R162, R162, R8.reuse ;  /* 0x00000008a2a27220 */ /* 0x080fe20000400000 */
[----:B------:R-:W-:Y:S01]  /*b610*/  F2FP.SATFINITE.E4M3.F32.PACK_AB_MERGE_C R173, RZ, R173, RZ ;  /* 0x000000adffad723e */ /* 0x000fe200048070ff */
[----:B------:R-:W-:Y:S01]  /*b620*/  @!P0 STG.E.U8 desc[UR50][R24.64+0x10], R175 ;  /* 0x000010af18008986 */ /* 0x000fe2000c101132 */
[----:B------:R-:W-:Y:S01]  /*b630*/  ISETP.GE.AND P0, PT, R34, 0x21, PT ;  /* 0x000000212200780c */ /* 0x000fe20003f06270 */
[----:B------:R-:W-:Y:S01]  /*b640*/  FMUL R161, R161, R8 ;  /* 0x00000008a1a17220 */ /* 0x000fe20000400000 */
[C---:B------:R-:W-:Y:S01]  /*b650*/  ISETP.LT.OR P4, PT, R33.reuse, 0x9, !P4 ;  /* 0x000000092100780c */ /* 0x040fe20006781670 */
[----:B------:R2:W-:Y:S01]  /*b660*/  @!P1 STG.E.U8 desc[UR50][R24.64+0x11], R5 ;  /* 0x0000110518009986 */ /* 0x0005e2000c101132 */
[----:B---3--:R-:W-:Y:S01]  /*b670*/  F2FP.SATFINITE.E4M3.F32.PACK_AB_MERGE_C R7, RZ, R172, RZ ;  /* 0x000000acff07723e */ /* 0x008fe200048070ff */
[-C--:B------:R-:W-:Y:S01]  /*b680*/  FMUL R160, R160, R8.reuse ;  /* 0x00000008a0a07220 */ /* 0x080fe20000400000 */
[----:B------:R-:W-:Y:S01]  /*b690*/  ISETP.LT.OR P2, PT, R33, 0x9, !P2 ;  /* 0x000000092100780c */ /* 0x000fe20005741670 */
        /* <DEDUP_REMOVED lines=139> */
[C---:B------:R-:W-:Y:S01]  /*bf50*/  ISETP.LT.OR P1, PT, R33.reuse, 0x9, !P1 ;  /* 0x000000092100780c */ /* 0x040fe20004f21670 */
        /* <DEDUP_REMOVED lines=15> */
[----:B------:R-:W-:Y:S01]  /*c050*/  ISETP.LT.OR P4, PT, R33, 0x9, !P4 ;  /* 0x000000092100780c */ /* 0x000fe20006781670 */
        /* <DEDUP_REMOVED lines=17> */
[----:B------:R-:W-:Y:S01]  /*c170*/  ISETP.LT.OR P0, PT, R33, 0x9, !P0 ;  /* 0x000000092100780c */ /* 0x000fe20004701670 */
[----:B------:R-:W-:Y:S01]  /*c180*/  FMUL R19, R19, R8 ;  /* 0x0000000813137220 */ /* 0x000fe20000400000 */
[----:B------:R-:W-:Y:S01]  /*c190*/  ISETP.LT.OR P5, PT, R33, 0x9, !P5 ;  /* 0x000000092100780c */ /* 0x000fe20006fa1670 */
[----:B------:R2:W-:Y:S01]  /*c1a0*/  @!P2 STG.E.U8 desc[UR50][R24.64+0x59], R5 ;  /* 0x000059051800a986 */ /* 0x0005e2000c101132 */
[----:B---3--:R-:W-:Y:S01]  /*c1b0*/  F2FP.SATFINITE.E4M3.F32.PACK_AB_MERGE_C R7, RZ, R136, RZ ;  /* 0x00000088ff07723e */ /* 0x008fe200048070ff */
[-C--:B------:R-:W-:Y:S01]  /*c1c0*/  FMUL R18, R18, R8.reuse ;  /* 0x0000000812127220 */ /* 0x080fe20000400000 */
[----:B------:R-:W-:Y:S01]  /*c1d0*/  F2FP.SATFINITE.E4M3.F32.PACK_AB_MERGE_C R135, RZ, R135, RZ ;  /* 0x00000087ff87723e */ /* 0x000fe200048070ff */
[----:B------:R-:W-:Y:S01]  /*c1e0*/  @!P1 STG.E.U8 desc[UR50][R26.64+0x60], R137 ;  /* 0x000060891a009986 */ /* 0x000fe2000c101132 */
[C---:B------:R-:W-:Y:S01]  /*c1f0*/  ISETP.GE.AND P1, PT, R34.reuse, 0x6a, PT ;  /* 0x0000006a2200780c */ /* 0x040fe20003f26270 */
[-C--:B------:R-:W-:Y:S01]  /*c200*/  FMUL R17, R17, R8.reuse ;  /* 0x0000000811117220 */ /* 0x080fe20000400000 */
[----:B------:R-:W-:Y:S01]  /*c210*/  F2FP.SATFINITE.E4M3.F32.PACK_AB_MERGE_C R133, RZ, R133, RZ ;  /* 0x00000085ff85723e */ /* 0x000fe200048070ff */
[----:B------:R3:W-:Y:S01]  /*c220*/  @!P6 STG.E.U8 desc[UR50][R26.64+0x61], R7 ;  /* 0x000061071a00e986 */ /* 0x0007e2000c101132 */
[----:B------:R-:W-:Y:S01]  /*c230*/  ISETP.GE.AND P6, PT, R34, 0x69, PT ;  /* 0x000000692200780c */ /* 0x000fe20003fc6270 */
[-C--:B------:R-:W-:Y:S01]  /*c240*/  FMUL R16, R16, R8.reuse ;  /* 0x0000000810107220 */ /* 0x080fe20000400000 */
[C---:B------:R-:W-:Y:S01]  /*c250*/  ISETP.LT.OR P4, PT, R33.reuse, 0x1, !P1 ;  /* 0x000000012100780c */ /* 0x040fe20004f81670 */
[----:B------:R-:W-:Y:S01]  /*c260*/  @!P0 STG.E.U8 desc[UR50][R24.64+0x60], R135 ;  /* 0x0000608718008986 */ /* 0x000fe2000c101132 */
[----:B------:R-:W-:Y:S01]  /*c270*/  ISETP.LT.OR P2, PT, R33, 0x1, !P6 ;  /* 0x000000012100780c */ /* 0x000fe20007741670 */
[----:B------:R-:W-:Y:S01]  /*c280*/  FMUL R15, R15, R8 ;  /* 0x000000080f0f7220 */ /* 0x000fe20000400000 */
[----:B--2---:R-:W-:Y:S01]  /*c290*/  F2FP.SATFINITE.E4M3.F32.PACK_AB_MERGE_C R5, RZ, R134, RZ ;  /* 0x00000086ff05723e */ /* 0x004fe200048070ff */
[-C--:B------:R-:W-:Y:S01]  /*c2a0*/  FMUL R14, R14, R8.reuse ;  /* 0x000000080e0e7220 */ /* 0x080fe20000400000 */
[C---:B------:R-:W-:Y:S01]  /*c2b0*/  ISETP.LT.OR P0, PT, R33.reuse, 0x9, !P6 ;  /* 0x000000092100780c */ /* 0x040fe20007701670 */
[----:B------:R-:W-:Y:S01]  /*c2c0*/  FMUL R12, R12, R8 ;  /* 0x000000080c0c7220 */ /* 0x000fe20000400000 */
[----:B------:R-:W-:Y:S01]  /*c2d0*/  ISETP.LT.OR P1, PT, R33, 0x9, !P1 ;  /* 0x000000092100780c */ /* 0x000fe20004f21670 */
[----:B------:R2:W-:Y:S01]  /*c2e0*/  @!P5 STG.E.U8 desc[UR50][R24.64+0x61], R5 ;  /* 0x000061051800d986 */ /* 0x0005e2000c101132 */
[----:B---3--:R-:W-:Y:S01]  /*c2f0*/  F2FP.SATFINITE.E4M3.F32.PACK_AB_MERGE_C R7, RZ, R132, RZ ;  /* 0x00000084ff07723e */ /* 0x008fe200048070ff */
[-C--:B------:R-:W-:Y:S01]  /*c300*/  FMUL R13, R13, R8.reuse ;  /* 0x000000080d0d7220 */ /* 0x080fe20000400000 */
[----:B------:R-:W-:Y:S01]  /*c310*/  F2FP.SATFINITE.E4M3.F32.PACK_AB_MERGE_C R131, RZ, R131, RZ ;  /* 0x00000083ff83723e */ /* 0x000fe200048070ff */
[-C--:B------:R-:W-:Y:S01]  /*c320*/  FMUL R11, R11, R8.reuse ;  /* 0x000000080b0b7220 */ /* 0x080fe20000400000 */
[----:B------:R-:W-:Y:S01]  /*c330*/  F2FP.SATFINITE.E4M3.F32.PACK_AB_MERGE_C R129, RZ, R129, RZ ;  /* 0x00000081ff81723e */ /* 0x000fe200048070ff */
[----:B------:R-:W-:Y:S01]  /*c340*/  @!P2 STG.E.U8 desc[UR50][R26.64+0x68], R133 ;  /* 0x000068851a00a986 */ /* 0x000fe2000c101132 */
[----:B------:R-:W-:Y:S01]  /*c350*/  ISETP.GE.AND P2, PT, R34, 0x72, PT ;  /* 0x000000722200780c */ /* 0x000fe20003f46270 */
[----:B------:R-:W-:Y:S01]  /*c360*/  FMUL R10, R10, R8 ;  /* 0x000000080a0a7220 */ /* 0x000fe20000400000 */
[----:B------:R-:W-:Y:S01]  /*c370*/  F2FP.SATFINITE.E4M3.F32.PACK_AB_MERGE_C R127, RZ, R127, RZ ;  /* 0x0000007fff7f723e */ /* 0x000fe200048070ff */
[----:B------:R3:W-:Y:S01]  /*c380*/  @!P4 STG.E.U8 desc[UR50][R26.64+0x69], R7 ;  /* 0x000069071a00c986 */ /* 0x0007e2000c101132 */
[----:B------:R-:W-:-:S02]  /*c390*/  ISETP.GE.AND P4, PT, R34, 0x71, PT ;  /* 0x000000712200780c */ /* 0x000fc40003f86270 */
[C---:B------:R-:W-:Y:S01]  /*c3a0*/  ISETP.LT.OR P6, PT, R33.reuse, 0x1, !P2 ;  /* 0x000000012100780c */ /* 0x040fe200057c1670 */
[----:B------:R-:W-:Y:S01]  /*c3b0*/  @!P0 STG.E.U8 desc[UR50][R24.64+0x68], R131 ;  /* 0x0000688318008986 */ /* 0x000fe2000c101132 */
[C---:B------:R-:W-:Y:S02]  /*c3c0*/  ISETP.LT.OR P5, PT, R33.reuse, 0x1, !P4 ;  /* 0x000000012100780c */ /* 0x040fe400067a1670 */
[----:B------:R-:W-:Y:S02]  /*c3d0*/  ISETP.LT.OR P4, PT, R33, 0x9, !P4 ;  /* 0x000000092100780c */ /* 0x000fe40006781670 */
[----:B--2---:R-:W-:Y:S02]  /*c3e0*/  F2FP.SATFINITE.E4M3.F32.PACK_AB_MERGE_C R5, RZ, R130, RZ ;  /* 0x00000082ff05723e */ /* 0x004fe400048070ff */
[C---:B------:R-:W-:Y:S02]  /*c3f0*/  ISETP.GE.AND P0, PT, R34.reuse, 0x7a, PT ;  /* 0x0000007a2200780c */ /* 0x040fe40003f06270 */
[----:B---3--:R-:W-:Y:S01]  /*c400*/  F2FP.SATFINITE.E4M3.F32.PACK_AB_MERGE_C R7, RZ, R128, RZ ;  /* 0x00000080ff07723e */ /* 0x008fe200048070ff */
[----:B------:R2:W-:Y:S01]  /*c410*/  @!P1 STG.E.U8 desc[UR50][R24.64+0x69], R5 ;  /* 0x0000690518009986 */ /* 0x0005e2000c101132 */
[----:B------:R-:W-:-:S02]  /*c420*/  ISETP.GE.AND P1, PT, R34, 0x79, PT ;  /* 0x000000792200780c */ /* 0x000fc40003f26270 */
[C---:B------:R-:W-:Y:S01]  /*c430*/  ISETP.LT.OR P2, PT, R33.reuse, 0x9, !P2 ;  /* 0x000000092100780c */ /* 0x040fe20005741670 */
[----:B------:R-:W-:Y:S01]  /*c440*/  @!P5 STG.E.U8 desc[UR50][R26.64+0x70], R129 ;  /* 0x000070811a00d986 */ /* 0x000fe2000c101132 */
[C---:B------:R-:W-:Y:S02]  /*c450*/  ISETP.LT.OR P5, PT, R33.reuse, 0x1, !P0 ;  /* 0x000000012100780c */ /* 0x040fe400047a1670 */
[----:B------:R-:W-:Y:S01]  /*c460*/  F2FP.SATFINITE.E4M3.F32.PACK_AB_MERGE_C R125, RZ, R125, RZ ;  /* 0x0000007dff7d723e */ /* 0x000fe200048070ff */
[----:B------:R3:W-:Y:S01]  /*c470*/  @!P6 STG.E.U8 desc[UR50][R26.64+0x71], R7 ;  /* 0x000071071a00e986 */ /* 0x0007e2000c101132 */
[----:B------:R-:W-:Y:S02]  /*c480*/  F2FP.SATFINITE.E4M3.F32.PACK_AB_MERGE_C R123, RZ, R123, RZ ;  /* 0x0000007bff7b723e */ /* 0x000fe400048070ff */
[C---:B------:R-:W-:Y:S01]  /*c490*/  ISETP.LT.OR P0, PT, R33.reuse, 0x9, !P0 ;  /* 0x000000092100780c */ /* 0x040fe20004701670 */
[----:B------:R-:W-:Y:S01]  /*c4a0*/  @!P4 STG.E.U8 desc[UR50][R24.64+0x70], R127 ;  /* 0x0000707f1800c986 */ /* 0x000fe2000c101132 */
[----:B------:R-:W-:-:S02]  /*c4b0*/  ISETP.LT.OR P4, PT, R33, 0x1, !P1 ;  /* 0x000000012100780c */ /* 0x000fc40004f81670 */
[C---:B------:R-:W-:Y:S02]  /*c4c0*/  ISETP.LT.OR P1, PT, R33.reuse, 0x9, !P1 ;  /* 0x000000092100780c */ /* 0x040fe40004f21670 */
[----:B--2---:R-:W-:Y:S02]  /*c4d0*/  F2FP.SATFINITE.E4M3.F32.PACK_AB_MERGE_C R5, RZ, R126, RZ ;  /* 0x0000007eff05723e */ /* 0x004fe400048070ff */
[----:B------:R-:W-:Y:S02]  /*c4e0*/  F2FP.SATFINITE.E4M3.F32.PACK_AB_MERGE_C R29, RZ, R122, RZ ;  /* 0x0000007aff1d723e */ /* 0x000fe400048070ff */
[----:B---3--:R-:W-:Y:S01]  /*c4f0*/  F2FP.SATFINITE.E4M3.F32.PACK_AB_MERGE_C R7, RZ, R124, RZ ;  /* 0x0000007cff07723e */ /* 0x008fe200048070ff */
[----:B------:R2:W-:Y:S01]  /*c500*/  @!P2 STG.E.U8 desc[UR50][R24.64+0x71], R5 ;  /* 0x000071051800a986 */ /* 0x0005e2000c101132 */
[----:B------:R-:W-:Y:S02]  /*c510*/  ISETP.GE.AND P2, PT, R34, 0x81, PT ;  /* 0x000000812200780c */ /* 0x000fe40003f46270 */
[----:B------:R-:W-:Y:S01]  /*c520*/  F2FP.SATFINITE.E4M3.F32.PACK_AB_MERGE_C R121, RZ, R121, RZ ;  /* 0x00000079ff79723e */ /* 0x000fe200048070ff */
[----:B------:R-:W-:Y:S01]  /*c530*/  @!P4 STG.E.U8 desc[UR50][R26.64+0x78], R125 ;  /* 0x0000787d1a00c986 */ /* 0x000fe2000c101132 */
[----:B------:R-:W-:-:S02]  /*c540*/  ISETP.LT.OR P4, PT, R33, 0x1, !P2 ;  /* 0x000000012100780c */ /* 0x000fc40005781670 */
[C---:B------:R-:W-:Y:S01]  /*c550*/  ISETP.LT.OR P2, PT, R33.reuse, 0x9, !P2 ;  /* 0x000000092100780c */ /* 0x040fe20005741670 */
[----:B------:R3:W-:Y:S01]  /*c560*/  @!P5 STG.E.U8 desc[UR50][R26.64+0x79], R7 ;  /* 0x000079071a00d986 */ /* 0x0007e2000c101132 */
[----:B------:R-:W-:Y:S02]  /*c570*/  F2FP.SATFINITE.E4M3.F32.PACK_AB_MERGE_C R119, RZ, R119, RZ ;  /* 0x00000077ff77723e */ /* 0x000fe400048070ff */
[----:B------:R-:W-:Y:S01]  /*c580*/  F2FP.SATFINITE.E4M3.F32.PACK_AB_MERGE_C R117, RZ, R117, RZ ;  /* 0x00000075ff75723e */ /* 0x000fe200048070ff */
[----:B------:R-:W-:Y:S01]  /*c590*/  @!P1 STG.E.U8 desc[UR50][R24.64+0x78], R123 ;  /* 0x0000787b18009986 */ /* 0x000fe2000c101132 */
[----:B------:R-:W-:Y:S02]  /*c5a0*/  ISETP.GE.AND P1, PT, R34, 0x82, PT ;  /* 0x000000822200780c */ /* 0x000fe40003f26270 */
[----:B--2---:R-:W-:Y:S01]  /*c5b0*/  F2FP.SATFINITE.E4M3.F32.PACK_AB_MERGE_C R5, RZ, R120, RZ ;  /* 0x00000078ff05723e */ /* 0x004fe200048070ff */
[----:B------:R2:W-:Y:S01]  /*c5c0*/  @!P0 STG.E.U8 desc[UR50][R24.64+0x79], R29 ;  /* 0x0000791d18008986 */ /* 0x0005e2000c101132 */
[----:B------:R-:W-:-:S02]  /*c5d0*/  ISETP.LT.OR P5, PT, R33, 0x1, !P1 ;  /* 0x000000012100780c */ /* 0x000fc40004fa1670 */
[C---:B------:R-:W-:Y:S01]  /*c5e0*/  ISETP.LT.OR P1, PT, R33.reuse, 0x9, !P1 ;  /* 0x000000092100780c */ /* 0x040fe20004f21670 */
[----:B------:R-:W-:Y:S01]  /*c5f0*/  @!P4 STG.E.U8 desc[UR50][R26.64+0x80], R121 ;  /* 0x000080791a00c986 */ /* 0x000fe2000c101132 */
[C---:B------:R-:W-:Y:S02]  /*c600*/  ISETP.GE.AND P4, PT, R34.reuse, 0x8a, PT ;  /* 0x0000008a2200780c */ /* 0x040fe40003f86270 */
[----:B------:R-:W-:Y:S02]  /*c610*/  ISETP.GE.AND P0, PT, R34, 0x89, PT ;  /* 0x000000892200780c */ /* 0x000fe40003f06270 */
[----:B---3--:R-:W-:Y:S02]  /*c620*/  F2FP.SATFINITE.E4M3.F32.PACK_AB_MERGE_C R7, RZ, R118, RZ ;  /* 0x00000076ff07723e */ /* 0x008fe400048070ff */
[C---:B------:R-:W-:Y:S02]  /*c630*/  ISETP.LT.OR P6, PT, R33.reuse, 0x1, !P0 ;  /* 0x000000012100780c */ /* 0x040fe400047c1670 */
[C---:B------:R-:W-:Y:S01]  /*c640*/  ISETP.LT.OR P0, PT, R33.reuse, 0x9, !P0 ;  /* 0x000000092100780c */ /* 0x040fe20004701670 */
[----:B------:R3:W-:Y:S01]  /*c650*/  @!P5 STG.E.U8 desc[UR50][R26.64+0x81], R5 ;  /* 0x000081051a00d986 */ /* 0x0007e2000c101132 */
[----:B------:R-:W-:-:S02]  /*c660*/  ISETP.LT.OR P5, PT, R33, 0x9, !P4 ;  /* 0x000000092100780c */ /* 0x000fc400067a1670 */
[----:B------:R-:W-:Y:S01]  /*c670*/  F2FP.SATFINITE.E4M3.F32.PACK_AB_MERGE_C R115, RZ, R115, RZ ;  /* 0x00000073ff73723e */ /* 0x000fe200048070ff */
[----:B------:R-:W-:Y:S01]  /*c680*/  @!P2 STG.E.U8 desc[UR50][R24.64+0x80], R119 ;  /* 0x000080771800a986 */ /* 0x000fe2000c101132 */
[----:B------:R-:W-:Y:S02]  /*c690*/  ISETP.LT.OR P2, PT, R33, 0x1, !P4 ;  /* 0x000000012100780c */ /* 0x000fe40006741670 */
[C---:B------:R-:W-:Y:S01]  /*c6a0*/  ISETP.GE.AND P4, PT, R34.reuse, 0x92, PT ;  /* 0x000000922200780c */ /* 0x040fe20003f86270 */
[----:B------:R4:W-:Y:S01]  /*c6b0*/  @!P1 STG.E.U8 desc[UR50][R24.64+0x81], R7 ;  /* 0x0000810718009986 */ /* 0x0009e2000c101132 */
[----:B------:R-:W-:Y:S02]  /*c6c0*/  ISETP.GE.AND P1, PT, R34, 0x91, PT ;  /* 0x000000912200780c */ /* 0x000fe40003f26270 */
[----:B--2---:R-:W-:Y:S01]  /*c6d0*/  F2FP.SATFINITE.E4M3.F32.PACK_AB_MERGE_C R29, RZ, R112, RZ ;  /* 0x00000070ff1d723e */ /* 0x004fe200048070ff */
[----:B------:R-:W-:Y:S01]  /*c6e0*/  @!P6 STG.E.U8 desc[UR50][R26.64+0x88], R117 ;  /* 0x000088751a00e986 */ /* 0x000fe2000c101132 */
[----:B---3--:R-:W-:-:S02]  /*c6f0*/  F2FP.SATFINITE.E4M3.F32.PACK_AB_MERGE_C R5, RZ, R116, RZ ;  /* 0x00000074ff05723e */ /* 0x008fc400048070ff */
[C---:B------:R-:W-:Y:S02]  /*c700*/  ISETP.LT.OR P6, PT, R33.reuse, 0x1, !P1 ;  /* 0x000000012100780c */ /* 0x040fe40004fc1670 */
[----:B------:R-:W-:Y:S01]  /*c710*/  F2FP.SATFINITE.E4M3.F32.PACK_AB_MERGE_C R113, RZ, R113, RZ ;  /* 0x00000071ff71723e */ /* 0x000fe200048070ff */
[----:B------:R2:W-:Y:S01]  /*c720*/  @!P2 STG.E.U8 desc[UR50][R26.64+0x89], R5 ;  /* 0x000089051a00a986 */ /* 0x0005e2000c101132 */
[C---:B------:R-:W-:Y:S02]  /*c730*/  ISETP.LT.OR P2, PT, R33.reuse, 0x1, !P4 ;  /* 0x000000012100780c */ /* 0x040fe40006741670 */
[----:B----4-:R-:W-:Y:S01]  /*c740*/  F2FP.SATFINITE.E4M3.F32.PACK_AB_MERGE_C R7, RZ, R114, RZ ;  /* 0x00000072ff07723e */ /* 0x010fe200048070ff */
[----:B------:R-:W-:Y:S01]  /*c750*/  @!P0 STG.E.U8 desc[UR50][R24.64+0x88], R115 ;  /* 0x0000887318008986 */ /* 0x000fe2000c101132 */
[C---:B------:R-:W-:Y:S02]  /*c760*/  ISETP.LT.OR P1, PT, R33.reuse, 0x9, !P1 ;  /* 0x000000092100780c */ /* 0x040fe40004f21670 */
[----:B------:R-:W-:Y:S01]  /*c770*/  ISETP.GE.AND P0, PT, R34, 0x99, PT ;  /* 0x000000992200780c */ /* 0x000fe20003f06270 */
[----:B------:R3:W-:Y:S01]  /*c780*/  @!P5 STG.E.U8 desc[UR50][R24.64+0x89], R7 ;  /* 0x000089071800d986 */ /* 0x0007e2000c101132 */
[----:B------:R-:W-:-:S02]  /*c790*/  ISETP.LT.OR P5, PT, R33, 0x9, !P4 ;  /* 0x000000092100780c */ /* 0x000fc400067a1670 */
[----:B------:R-:W-:Y:S01]  /*c7a0*/  ISETP.GE.AND P4, PT, R34, 0x9a, PT ;  /* 0x0000009a2200780c */ /* 0x000fe20003f86270 */
[----:B------:R-:W-:Y:S01]  /*c7b0*/  @!P6 STG.E.U8 desc[UR50][R26.64+0x90], R113 ;  /* 0x000090711a00e986 */ /* 0x000fe2000c101132 */
[C---:B------:R-:W-:Y:S02]  /*c7c0*/  ISETP.LT.OR P6, PT, R33.reuse, 0x1, !P0 ;  /* 0x000000012100780c */ /* 0x040fe400047c1670 */
[----:B------:R-:W-:Y:S01]  /*c7d0*/  F2FP.SATFINITE.E4M3.F32.PACK_AB_MERGE_C R23, RZ, R23, RZ ;  /* 0x00000017ff17723e */ /* 0x000fe200048070ff */
[----:B------:R-:W-:Y:S01]  /*c7e0*/  @!P2 STG.E.U8 desc[UR50][R26.64+0x91], R29 ;  /* 0x0000911d1a00a986 */ /* 0x000fe2000c101132 */
[----:B------:R-:W-:Y:S02]  /*c7f0*/  ISETP.LT.OR P2, PT, R33, 0x1, !P4 ;  /* 0x000000012100780c */ /* 0x000fe40006741670 */
[----:B--2---:R-:W-:Y:S01]  /*c800*/  F2FP.SATFINITE.E4M3.F32.PACK_AB_MERGE_C R5, RZ, R22, RZ ;  /* 0x00000016ff05723e */ /* 0x004fe200048070ff */
[----:B------:R-:W-:Y:S01]  /*c810*/  @!P1 STG.E.U8 desc[UR50][R24.64+0x90], R23 ;  /* 0x0000901718009986 */ /* 0x000fe2000c101132 */
[----:B---3--:R-:W-:-:S02]  /*c820*/  F2FP.SATFINITE.E4M3.F32.PACK_AB_MERGE_C R7, RZ, R20, RZ ;  /* 0x00000014ff07723e */ /* 0x008fc400048070ff */
[----:B------:R-:W-:Y:S01]  /*c830*/  F2FP.SATFINITE.E4M3.F32.PACK_AB_MERGE_C R21, RZ, R21, RZ ;  /* 0x00000015ff15723e */ /* 0x000fe200048070ff */
[----:B------:R2:W-:Y:S01]  /*c840*/  @!P5 STG.E.U8 desc[UR50][R24.64+0x91], R5 ;  /* 0x000091051800d986 */ /* 0x0005e2000c101132 */
[C---:B------:R-:W-:Y:S02]  /*c850*/  ISETP.LT.OR P0, PT, R33.reuse, 0x9, !P0 ;  /* 0x000000092100780c */ /* 0x040fe40004701670 */
[----:B------:R-:W-:Y:S01]  /*c860*/  ISETP.LT.OR P1, PT, R33, 0x9, !P4 ;  /* 0x000000092100780c */ /* 0x000fe20006721670 */
[----:B------:R-:W-:Y:S01]  /*c870*/  @!P6 STG.E.U8 desc[UR50][R26.64+0x98], R21 ;  /* 0x000098151a00e986 */ /* 0x000fe2000c101132 */
[C---:B------:R-:W-:Y:S02]  /*c880*/  ISETP.GE.AND P4, PT, R34.reuse, 0xa2, PT ;  /* 0x000000a22200780c */ /* 0x040fe40003f86270 */
[----:B------:R-:W-:Y:S01]  /*c890*/  F2FP.SATFINITE.E4M3.F32.PACK_AB_MERGE_C R19, RZ, R19, RZ ;  /* 0x00000013ff13723e */ /* 0x000fe200048070ff */
[----:B------:R3:W-:Y:S01]  /*c8a0*/  @!P2 STG.E.U8 desc[UR50][R26.64+0x99], R7 ;  /* 0x000099071a00a986 */ /* 0x0007e2000c101132 */
[----:B------:R-:W-:-:S02]  /*c8b0*/  ISETP.GE.AND P2, PT, R34, 0xa1, PT ;  /* 0x000000a12200780c */ /* 0x000fc40003f46270 */
[C---:B------:R-:W-:Y:S02]  /*c8c0*/  ISETP.LT.OR P6, PT, R33.reuse, 0x1, !P4 ;  /* 0x000000012100780c */ /* 0x040fe400067c1670 */
[C---:B------:R-:W-:Y:S01]  /*c8d0*/  ISETP.LT.OR P5, PT, R33.reuse, 0x1, !P2 ;  /* 0x000000012100780c */ /* 0x040fe200057a1670 */
[----:B------:R-:W-:Y:S01]  /*c8e0*/  @!P0 STG.E.U8 desc[UR50][R24.64+0x98], R19 ;  /* 0x0000981318008986 */ /* 0x000fe2000c101132 */
[----:B--2---:R-:W-:Y:S02]  /*c8f0*/  F2FP.SATFINITE.E4M3.F32.PACK_AB_MERGE_C R5, RZ, R18, RZ ;  /* 0x00000012ff05723e */ /* 0x004fe400048070ff */
[----:B------:R-:W-:Y:S02]  /*c900*/  F2FP.SATFINITE.E4M3.F32.PACK_AB_MERGE_C R17, RZ, R17, RZ ;  /* 0x00000011ff11723e */ /* 0x000fe400048070ff */
[----:B------:R-:W-:Y:S01]  /*c910*/  ISETP.LT.OR P0, PT, R33, 0x9, !P2 ;  /* 0x000000092100780c */ /* 0x000fe20005701670 */
[----:B------:R2:W-:Y:S01]  /*c920*/  @!P1 STG.E.U8 desc[UR50][R24.64+0x99], R5 ;  /* 0x0000990518009986 */ /* 0x0005e2000c101132 */
[----:B---3--:R-:W-:-:S02]  /*c930*/  F2FP.SATFINITE.E4M3.F32.PACK_AB_MERGE_C R7, RZ, R16, RZ ;  /* 0x00000010ff07723e */ /* 0x008fc400048070ff */
[C---:B------:R-:W-:Y:S02]  /*c940*/  ISETP.GE.AND P1, PT, R34.reuse, 0xaa, PT ;  /* 0x000000aa2200780c */ /* 0x040fe40003f26270 */
[----:B------:R-:W-:Y:S01]  /*c950*/  ISETP.GE.AND P2, PT, R34, 0xa9, PT ;  /* 0x000000a92200780c */ /* 0x000fe20003f46270 */
[----:B------:R-:W-:Y:S01]  /*c960*/  @!P5 STG.E.U8 desc[UR50][R26.64+0xa0], R17 ;  /* 0x0000a0111a00d986 */ /* 0x000fe2000c101132 */
[C---:B------:R-:W-:Y:S02]  /*c970*/  ISETP.LT.OR P4, PT, R33.reuse, 0x9, !P4 ;  /* 0x000000092100780c */ /* 0x040fe40006781670 */
[C---:B------:R-:W-:Y:S01]  /*c980*/  ISETP.LT.OR P5, PT, R33.reuse, 0x1, !P2 ;  /* 0x000000012100780c */ /* 0x040fe200057a1670 */
[----:B------:R3:W-:Y:S01]  /*c990*/  @!P6 STG.E.U8 desc[UR50][R26.64+0xa1], R7 ;  /* 0x0000a1071a00e986 */ /* 0x0007e2000c101132 */
[C---:B------:R-:W-:Y:S02]  /*c9a0*/  ISETP.LT.OR P6, PT, R33.reuse, 0x1, !P1 ;  /* 0x000000012100780c */ /* 0x040fe40004fc1670 */
[----:B------:R-:W-:-:S02]  /*c9b0*/  ISETP.LT.OR P2, PT, R33, 0x9, !P2 ;  /* 0x000000092100780c */ /* 0x000fc40005741670 */
[----:B------:R-:W-:Y:S02]  /*c9c0*/  ISETP.LT.OR P1, PT, R33, 0x9, !P1 ;  /* 0x000000092100780c */ /* 0x000fe40004f21670 */
[----:B------:R-:W-:Y:S02]  /*c9d0*/  F2FP.SATFINITE.E4M3.F32.PACK_AB_MERGE_C R15, RZ, R15, RZ ;  /* 0x0000000fff0f723e */ /* 0x000fe400048070ff */
[----:B--2---:R-:W-:Y:S02]  /*c9e0*/  F2FP.SATFINITE.E4M3.F32.PACK_AB_MERGE_C R5, RZ, R14, RZ ;  /* 0x0000000eff05723e */ /* 0x004fe400048070ff */
[----:B------:R-:W-:Y:S01]  /*c9f0*/  F2FP.SATFINITE.E4M3.F32.PACK_AB_MERGE_C R13, RZ, R13, RZ ;  /* 0x0000000dff0d723e */ /* 0x000fe200048070ff */
[----:B------:R2:W-:Y:S01]  /*ca00*/  @!P0 STG.E.U8 desc[UR50][R24.64+0xa0], R15 ;  /* 0x0000a00f18008986 */ /* 0x0005e2000c101132 */
[----:B---3--:R-:W-:Y:S02]  /*ca10*/  F2FP.SATFINITE.E4M3.F32.PACK_AB_MERGE_C R7, RZ, R12, RZ ;  /* 0x0000000cff07723e */ /* 0x008fe400048070ff */
[----:B------:R-:W-:Y:S01]  /*ca20*/  F2FP.SATFINITE.E4M3.F32.PACK_AB_MERGE_C R11, RZ, R11, RZ ;  /* 0x0000000bff0b723e */ /* 0x000fe200048070ff */
[----:B------:R2:W-:Y:S01]  /*ca30*/  @!P4 STG.E.U8 desc[UR50][R24.64+0xa1], R5 ;  /* 0x0000a1051800c986 */ /* 0x0005e2000c101132 */
[----:B------:R-:W-:-:S03]  /*ca40*/  F2FP.SATFINITE.E4M3.F32.PACK_AB_MERGE_C R17, RZ, R10, RZ ;  /* 0x0000000aff11723e */ /* 0x000fc600048070ff */
[----:B------:R2:W-:Y:S04]  /*ca50*/  @!P6 STG.E.U8 desc[UR50][R26.64+0xa9], R7 ;  /* 0x0000a9071a00e986 */ /* 0x0005e8000c101132 */
[----:B------:R2:W-:Y:S04]  /*ca60*/  @!P5 STG.E.U8 desc[UR50][R26.64+0xa8], R13 ;  /* 0x0000a80d1a00d986 */ /* 0x0005e8000c101132 */
[----:B------:R2:W-:Y:S04]  /*ca70*/  @!P2 STG.E.U8 desc[UR50][R24.64+0xa8], R11 ;  /* 0x0000a80b1800a986 */ /* 0x0005e8000c101132 */
[----:B------:R2:W-:Y:S02]  /*ca80*/  @!P1 STG.E.U8 desc[UR50][R24.64+0xa9], R17 ;  /* 0x0000a91118009986 */ /* 0x0005e4000c101132 */
.L_x_209:
[----:B------:R-:W-:Y:S05]  /*ca90*/  BSYNC B0 ;  /* 0x0000000000007941 */ /* 0x000fea0003800000 */
.L_x_31:
[----:B------:R-:W-:Y:S01]  /*caa0*/  ULDC UR4, c[0x0][0xc] ;  /* 0x0000030000047ab9 */ /* 0x000fe20000000800 */
[----:B------:R-:W-:Y:S01]  /*cab0*/  ULDC UR5, c[0x0][0x10] ;  /* 0x0000040000057ab9 */ /* 0x000fe20000000800 */
[----:B0-2--5:R-:W0:Y:S01]  /*cac0*/  LDC R5, c[0x0][0x14] ;  /* 0x00000500ff057b82 */ /* 0x025e220000000800 */
[----:B------:R-:W-:Y:S01]  /*cad0*/  UIMAD.WIDE.U32 UR4, UR4, UR5, URZ ;  /* 0x00000005040472a5 */ /* 0x000fe2000f8e003f */
[----:B------:R-:W-:Y:S01]  /*cae0*/  PRMT R7, RZ, 0x7610, R7 ;  /* 0x00007610ff077816 */ /* 0x000fe20000000007 */
[----:B------:R-:W-:-:S04]  /*caf0*/  IMAD.MOV.U32 R6, RZ, RZ, -0x1 ;  /* 0xffffffffff067424 */ /* 0x000fc800078e00ff */
[----:B0-----:R-:W-:-:S04]  /*cb00*/  IMAD.WIDE.U32 R2, R5, UR4, R2 ;  /* 0x0000000405027c25 */ /* 0x001fc8000f8e0002 */
[----:B------:R-:W-:Y:S01]  /*cb10*/  IMAD R5, R5, UR5, RZ ;  /* 0x0000000505057c24 */ /* 0x000fe2000f8e02ff */
[----:B------:R-:W-:Y:S02]  /*cb20*/  ULDC.64 UR4, c[0x0][0x650] ;  /* 0x0001940000047ab9 */ /* 0x000fe40000000a00 */
[----:B------:R-:W-:Y:S01]  /*cb30*/  ISETP.GE.U32.AND P0, PT, R2, UR4, PT ;  /* 0x0000000402007c0c */ /* 0x000fe2000bf06070 */
[----:B------:R-:W-:Y:S02]  /*cb40*/  IMAD.IADD R3, R3, 0x1, R5 ;  /* 0x0000000103037824 */ /* 0x000fe400078e0205 */
[----:B------:R-:W-:-:S03]  /*cb50*/  IMAD.MOV.U32 R5, RZ, RZ, -0x1 ;  /* 0xffffffffff057424 */ /* 0x000fc600078e00ff */
[----:B------:R-:W-:-:S13]  /*cb60*/  ISETP.GE.U32.AND.EX P0, PT, R3, UR5, PT, P0 ;  /* 0x0000000503007c0c */ /* 0x000fda000bf06100 */
[----:B------:R-:W-:Y:S05]  /*cb70*/  @P0 BRA `(.L_x_210) ;  /* 0x0000000400600947 */ /* 0x000fea0003800000 */
[----:B------:R-:W0:Y:S01]  /*cb80*/  S2R R20, SR_CTAID.X ;  /* 0x0000000000147919 */ /* 0x000e220000002500 */
[----:B------:R-:W2:Y:S01]  /*cb90*/  LDC.64 R14, c[0x0][0x628] ;  /* 0x00018a00ff0e7b82 */ /* 0x000ea20000000a00 */
[----:B------:R-:W-:Y:S01]  /*cba0*/  ULDC UR4, c[0x0][0x150] ;  /* 0x0000540000047ab9 */ /* 0x000fe20000000800 */
[----:B------:R-:W-:Y:S01]  /*cbb0*/  IMAD.MOV.U32 R12, RZ, RZ, R2 ;  /* 0x000000ffff0c7224 */ /* 0x000fe200078e0002 */
[----:B------:R-:W0:Y:S01]  /*cbc0*/  S2R R22, SR_CTAID.Y ;  /* 0x0000000000167919 */ /* 0x000e220000002600 */
[----:B------:R-:W-:-:S04]  /*cbd0*/  IMAD.MOV.U32 R13, RZ, RZ, R3 ;  /* 0x000000ffff0d7224 */ /* 0x000fc800078e0003 */
[----:B------:R-:W1:Y:S08]  /*cbe0*/  LDC R23, c[0x0][0x144] ;  /* 0x00005100ff177b82 */ /* 0x000e700000000800 */
[----:B------:R-:W1:Y:S08]  /*cbf0*/  LDC R16, c[0x0][0x630] ;  /* 0x00018c00ff107b82 */ /* 0x000e700000000800 */
[----:B------:R-:W1:Y:S01]  /*cc00*/  LDC.64 R18, c[0x0][0x620] ;  /* 0x00018800ff127b82 */ /* 0x000e620000000a00 */
[----:B--2---:R-:W-:-:S04]  /*cc10*/  ISETP.NE.U32.AND P0, PT, R14, RZ, PT ;  /* 0x000000ff0e00720c */ /* 0x004fc80003f05070 */
[----:B------:R-:W-:Y:S02]  /*cc20*/  ISETP.NE.AND.EX P0, PT, R15, RZ, PT, P0 ;  /* 0x000000ff0f00720c */ /* 0x000fe40003f05300 */
[----:B0-----:R-:W-:-:S05]  /*cc30*/  I2FP.F32.U32 R5, R20 ;  /* 0x0000001400057245 */ /* 0x001fca0000201000 */
[----:B------:R-:W-:-:S04]  /*cc40*/  FMUL R5, R5, UR4 ;  /* 0x0000000405057c20 */ /* 0x000fc80008400000 */
[----:B------:R0:W2:Y:S02]  /*cc50*/  F2I.U32.TRUNC.NTZ R21, R5 ;  /* 0x0000000500157305 */ /* 0x0000a4000020f000 */
[----:B------:R-:W-:Y:S05]  /*cc60*/  @!P0 BRA `(.L_x_211) ;  /* 0x0000000000288947 */ /* 0x000fea0003800000 */
[----:B0-----:R-:W0:Y:S02]  /*cc70*/  LDC R5, c[0x0][0x634] ;  /* 0x00018d00ff057b82 */ /* 0x001e240000000800 */
        /* <DEDUP_REMOVED lines=9> */
.L_x_211:
[-CC-:B-1----:R-:W-:Y:S01]  /*cd10*/  SHF.R.U64 R17, R12, R16.reuse, R13.reuse ;  /* 0x000000100c117219 */ /* 0x182fe2000000120d */
[----:B---34-:R-:W1:Y:S01]  /*cd20*/  LDC.64 R28, c[0x0][0x640] ;  /* 0x00019000ff1c7b82 */ /* 0x018e620000000a00 */
[----:B0-----:R-:W-:Y:S01]  /*cd30*/  SHF.R.U32.HI R5, RZ, R16, R13 ;  /* 0x00000010ff057219 */ /* 0x001fe2000001160d */
[----:B--2---:R-:W-:Y:S01]  /*cd40*/  IMAD.MOV R21, RZ, RZ, -R21 ;  /* 0x000000ffff157224 */ /* 0x004fe200078e0a15 */
[----:B------:R-:W-:Y:S01]  /*cd50*/  IADD3 R11, P0, RZ, -R17, RZ ;  /* 0x80000011ff0b7210 */ /* 0x000fe20007f1e0ff */
[----:B------:R-:W-:Y:S02]  /*cd60*/  ULDC UR4, c[0x0][0x154] ;  /* 0x0000550000047ab9 */ /* 0x000fe40000000800 */
[----:B------:R-:W-:Y:S02]  /*cd70*/  IMAD R23, R23, R21, R20 ;  /* 0x0000001517177224 */ /* 0x000fe400078e0214 */
[----:B------:R-:W0:Y:S01]  /*cd80*/  LDC R12, c[0x0][0x618] ;  /* 0x00018600ff0c7b82 */ /* 0x000e220000000800 */
[----:B------:R-:W-:-:S02]  /*cd90*/  IMAD.X R5, RZ, RZ, ~R5, P0 ;  /* 0x000000ffff057224 */ /* 0x000fc400000e0e05 */
[----:B------:R-:W-:-:S04]  /*cda0*/  IMAD.WIDE.U32 R6, R11, R18, R2 ;  /* 0x000000120b067225 */ /* 0x000fc800078e0002 */
[----:B------:R-:W-:Y:S01]  /*cdb0*/  IMAD R10, R5, R18, RZ ;  /* 0x00000012050a7224 */ /* 0x000fe200078e02ff */
[----:B------:R-:W2:Y:S03]  /*cdc0*/  LDC R24, c[0x0][0x608] ;  /* 0x00018200ff187b82 */ /* 0x000ea60000000800 */
[----:B------:R-:W-:Y:S02]  /*cdd0*/  IMAD R5, R11, R19, R10 ;  /* 0x000000130b057224 */ /* 0x000fe400078e020a */
[----:B------:R-:W-:Y:S02]  /*cde0*/  IMAD.MOV.U32 R11, RZ, RZ, 0x1 ;  /* 0x00000001ff0b7424 */ /* 0x000fe400078e00ff */
[----:B------:R-:W-:Y:S01]  /*cdf0*/  IMAD.IADD R5, R7, 0x1, R5 ;  /* 0x0000000107057824 */ /* 0x000fe200078e0205 */
[----:B------:R-:W3:Y:S01]  /*ce00*/  LDC R26, c[0x0][0x658] ;  /* 0x00019600ff1a7b82 */ /* 0x000ee20000000800 */
[----:B------:R-:W-:-:S02]  /*ce10*/  I2FP.F32.U32 R7, R22 ;  /* 0x0000001600077245 */ /* 0x000fc40000201000 */
[----:B-1----:R-:W-:-:S03]  /*ce20*/  ISETP.NE.U32.AND P0, PT, R28, RZ, PT ;  /* 0x000000ff1c00720c */ /* 0x002fc60003f05070 */
[----:B------:R-:W-:Y:S01]  /*ce30*/  FMUL R10, R7, UR4 ;  /* 0x00000004070a7c20 */ /* 0x000fe20008400000 */
[----:B------:R-:W-:Y:S01]  /*ce40*/  ISETP.NE.AND.EX P0, PT, R29, RZ, PT, P0 ;  /* 0x000000ff1d00720c */ /* 0x000fe20003f05300 */
[----:B------:R-:W1:Y:S01]  /*ce50*/  LDC R21, c[0x0][0x148] ;  /* 0x00005200ff157b82 */ /* 0x000e620000000800 */
[-CC-:B0-----:R-:W-:Y:S01]  /*ce60*/  SHF.R.U64 R16, R6, R12.reuse, R5.reuse ;  /* 0x0000000c06107219 */ /* 0x181fe20000001205 */
[----:B------:R0:W4:Y:S01]  /*ce70*/  F2I.U32.TRUNC.NTZ R18, R10 ;  /* 0x0000000a00127305 */ /* 0x000122000020f000 */
[----:B------:R-:W-:Y:S01]  /*ce80*/  SHF.R.U32.HI R5, RZ, R12, R5 ;  /* 0x0000000cff057219 */ /* 0x000fe20000011605 */
[----:B------:R-:W-:-:S04]  /*ce90*/  IMAD.MOV.U32 R7, RZ, RZ, -0x1 ;  /* 0xffffffffff077424 */ /* 0x000fc800078e00ff */
[----:B------:R-:W0:Y:S01]  /*cea0*/  LDC R20, c[0x0][0x600] ;  /* 0x00018000ff147b82 */ /* 0x000e220000000800 */
[-CC-:B--2---:R-:W-:Y:S02]  /*ceb0*/  SHF.R.U64 R14, R16, R24.reuse, R5.reuse ;  /* 0x00000018100e7219 */ /* 0x184fe40000001205 */
[----:B------:R-:W-:-:S05]  /*cec0*/  SHF.R.U32.HI R5, RZ, R24, R5 ;  /* 0x00000018ff057219 */ /* 0x000fca0000011605 */
[----:B------:R-:W2:Y:S01]  /*ced0*/  LDC R27, c[0x0][0x648] ;  /* 0x00019200ff1b7b82 */ /* 0x000ea20000000800 */
[-C--:B---3--:R-:W-:Y:S02]  /*cee0*/  SHF.L.U32 R6, R7, R26.reuse, RZ ;  /* 0x0000001a07067219 */ /* 0x088fe400000006ff */
[-CC-:B------:R-:W-:Y:S02]  /*cef0*/  SHF.R.U64 R19, R14, R26.reuse, R5.reuse ;  /* 0x0000001a0e137219 */ /* 0x180fe40000001205 */
[----:B------:R-:W-:Y:S02]  /*cf00*/  SHF.R.U32.HI R7, RZ, R26, R5 ;  /* 0x0000001aff077219 */ /* 0x000fe40000011605 */
[----:B------:R-:W-:Y:S01]  /*cf10*/  LOP3.LUT R25, RZ, R6, RZ, 0x33, !PT ;  /* 0x00000006ff197212 */ /* 0x000fe200078e33ff */
[----:B------:R-:W3:Y:S01]  /*cf20*/  LDC R30, c[0x0][0x638] ;  /* 0x00018e00ff1e7b82 */ /* 0x000ee20000000800 */
[----:B------:R-:W-:Y:S01]  /*cf30*/  SHF.L.U32 R26, R11, R26, RZ ;  /* 0x0000001a0b1a7219 */ /* 0x000fe200000006ff */
[----:B------:R-:W-:-:S06]  /*cf40*/  IMAD.MOV.U32 R6, RZ, RZ, R19 ;  /* 0x000000ffff067224 */ /* 0x000fcc00078e0013 */
[----:B------:R-:W0:Y:S01]  /*cf50*/  LDC R31, c[0x0][0x610] ;  /* 0x00018400ff1f7b82 */ /* 0x000e220000000800 */
[----:B----4-:R-:W-:Y:S05]  /*cf60*/  @!P0 BRA `(.L_x_212) ;  /* 0x0000000000288947 */ /* 0x010fea0003800000 */
[----:B------:R-:W4:Y:S02]  /*cf70*/  LDC R6, c[0x0][0x64c] ;  /* 0x00019300ff067b82 */ /* 0x000f240000000800 */
[----:B----4-:R-:W-:-:S05]  /*cf80*/  IADD3 R5, P0, R19, R6, RZ ;  /* 0x0000000613057210 */ /* 0x010fca0007f1e0ff */
[----:B------:R-:W-:-:S04]  /*cf90*/  IMAD.X R15, RZ, RZ, R7, P0 ;  /* 0x000000ffff0f7224 */ /* 0x000fc800000e0607 */
[----:B------:R-:W-:-:S04]  /*cfa0*/  IMAD.WIDE.U32 R6, R15, R28, RZ ;  /* 0x0000001c0f067225 */ /* 0x000fc800078e00ff */
[----:B0-----:R-:W-:-:S04]  /*cfb0*/  IMAD.WIDE.U32 R10, P0, R5, R29, R6 ;  /* 0x0000001d050a7225 */ /* 0x001fc80007800006 */
[----:B------:R-:W-:-:S04]  /*cfc0*/  IMAD.WIDE.U32 R6, R5, R28, RZ ;  /* 0x0000001c05067225 */ /* 0x000fc800078e00ff */
[----:B------:R-:W-:Y:S01]  /*cfd0*/  IMAD.X R13, RZ, RZ, RZ, P0 ;  /* 0x000000ffff0d7224 */ /* 0x000fe200000e06ff */
[----:B------:R-:W-:Y:S01]  /*cfe0*/  IADD3 RZ, P0, R7, R10, RZ ;  /* 0x0000000a07ff7210 */ /* 0x000fe20007f1e0ff */
[----:B------:R-:W-:-:S04]  /*cff0*/  IMAD.MOV.U32 R12, RZ, RZ, R11 ;  /* 0x000000ffff0c7224 */ /* 0x000fc800078e000b */
[----:B------:R-:W-:-:S08]  /*d000*/  IMAD.WIDE.U32.X R6, R15, R29, R12, P0 ;  /* 0x0000001d0f067225 */ /* 0x000fd000000e040c */
.L_x_212:
[----:B--2---:R-:W-:Y:S01]  /*d010*/  SHF.R.U64 R5, R6, R27, R7 ;  /* 0x0000001b06057219 */ /* 0x004fe20000001207 */
[----:B0-----:R-:W-:Y:S01]  /*d020*/  VIADD R7, R20, 0xffffffff ;  /* 0xffffffff14077836 */ /* 0x001fe20000000000 */
[----:B------:R-:W-:Y:S01]  /*d030*/  LOP3.LUT R32, R14, R25, RZ, 0xc0, !PT ;  /* 0x000000190e207212 */ /* 0x000fe200078ec0ff */
[----:B------:R-:W-:Y:S02]  /*d040*/  IMAD.MOV R18, RZ, RZ, -R18 ;  /* 0x000000ffff127224 */ /* 0x000fe400078e0a12 */
[----:B------:R-:W-:Y:S01]  /*d050*/  IMAD.MOV R6, RZ, RZ, -R5 ;  /* 0x000000ffff067224 */ /* 0x000fe200078e0a05 */
[----:B------:R-:W-:Y:S01]  /*d060*/  LOP3.LUT R16, R16, R7, RZ, 0xc0, !PT ;  /* 0x0000000710107212 */ /* 0x000fe200078ec0ff */
[----:B------:R-:W-:Y:S02]  /*d070*/  IMAD R32, R26, R5, R32 ;  /* 0x000000051a207224 */ /* 0x000fe400078e0220 */
[----:B-1----:R-:W-:Y:S02]  /*d080*/  @P3 IMAD R23, R21, R18, R22 ;  /* 0x0000001215173224 */ /* 0x002fe400078e0216 */
[----:B---3--:R-:W-:-:S02]  /*d090*/  IMAD R5, R6, R30, R19 ;  /* 0x0000001e06057224 */ /* 0x008fc400078e0213 */
[----:B------:R-:W-:Y:S02]  /*d0a0*/  IMAD R32, R32, R31, R23 ;  /* 0x0000001f20207224 */ /* 0x000fe400078e0217 */
[----:B------:R-:W-:Y:S02]  /*d0b0*/  IMAD R5, R5, R20, R16 ;  /* 0x0000001405057224 */ /* 0x000fe400078e0210 */
[----:B------:R-:W-:-:S03]  /*d0c0*/  IMAD.MOV.U32 R7, RZ, RZ, 0x1 ;  /* 0x00000001ff077424 */ /* 0x000fc600078e00ff */
[----:B------:R-:W-:Y:S02]  /*d0d0*/  SEL R6, R5, R32, !P3 ;  /* 0x0000002005067207 */ /* 0x000fe40005800000 */
[----:B------:R-:W-:Y:S01]  /*d0e0*/  SEL R32, R32, R5, !P3 ;  /* 0x0000000520207207 */ /* 0x000fe20005800000 */
[----:B------:R-:W-:-:S07]  /*d0f0*/  IMAD.MOV.U32 R5, RZ, RZ, R17 ;  /* 0x000000ffff057224 */ /* 0x000fce00078e0011 */
.L_x_210:
[----:B------:R-:W-:Y:S01]  /*d100*/  UIADD3 UR10, UR44, UR10, URZ ;  /* 0x0000000a2c0a7290 */ /* 0x000fe2000fffe03f */
[----:B------:R-:W-:Y:S01]  /*d110*/  LOP3.LUT P0, RZ, R7, 0xff, RZ, 0xc0, !PT ;  /* 0x000000ff07ff7812 */ /* 0x000fe2000780c0ff */
[----:B------:R-:W-:Y:S02]  /*d120*/  IMAD.MOV.U32 R7, RZ, RZ, R32 ;  /* 0x000000ffff077224 */ /* 0x000fe400078e0020 */
[----:B------:R-:W-:Y:S02]  /*d130*/  USHF.R.U32.HI UR4, URZ, 0x1, UR10 ;  /* 0x000000013f047899 */ /* 0x000fe4000801160a */
[----:B------:R-:W-:Y:S02]  /*d140*/  UISETP.GT.U32.AND UP1, UPT, UR10, 0x1, UPT ;  /* 0x000000010a00788c */ /* 0x000fe4000bf24070 */
[----:B------:R-:W-:Y:S02]  /*d150*/  ULOP3.LUT UR4, UR4, 0x1, URZ, 0xc0, !UPT ;  /* 0x0000000104047892 */ /* 0x000fe4000f8ec03f */
[----:B------:R-:W-:-:S02]  /*d160*/  UISETP.LT.U32.AND UP1, UPT, UR44, 0x2, UP1 ;  /* 0x000000022c00788c */ /* 0x000fc40008f21070 */
[----:B------:R-:W-:Y:S02]  /*d170*/  UISETP.NE.U32.AND UP0, UPT, UR4, 0x1, UPT ;  /* 0x000000010400788c */ /* 0x000fe4000bf05070 */
[----:B------:R-:W-:Y:S02]  /*d180*/  USEL UR5, URZ, 0x1, !UP1 ;  /* 0x000000013f057887 */ /* 0x000fe4000c800000 */
[----:B------:R-:W-:Y:S02]  /*d190*/  UISETP.GT.U32.AND UP0, UPT, UR44, 0x1, !UP0 ;  /* 0x000000012c00788c */ /* 0x000fe4000c704070 */
[----:B------:R-:W-:Y:S02]  /*d1a0*/  ULOP3.LUT UR10, UR10, 0x1, URZ, 0xc0, !UPT ;  /* 0x000000010a0a7892 */ /* 0x000fe4000f8ec03f */
[----:B------:R-:W-:-:S04]  /*d1b0*/  USEL UR4, URZ, 0x1, !UP0 ;  /* 0x000000013f047887 */ /* 0x000fc8000c000000 */
[----:B------:R-:W-:Y:S01]  /*d1c0*/  ULOP3.LUT UR11, UR4, UR11, UR5, 0x96, !UPT ;  /* 0x0000000b040b7292 */ /* 0x000fe2000f8e9605 */
[----:B------:R-:W-:Y:S11]  /*d1d0*/  @P0 BRA `(.L_x_213) ;  /* 0xffffff3c00400947 */ /* 0x000ff6000383ffff */
[----:B------:R-:W-:Y:S05]  /*d1e0*/  EXIT ;  /* 0x000000000000794d */ /* 0x000fea0003800000 */
.L_x_3:
[----:B0-----:R-:W-:Y:S01]  /*d1f0*/  ULDC.64 UR4, c[0x0][0x650] ;  /* 0x0001940000047ab9 */ /* 0x001fe20000000a00 */
        /* <DEDUP_REMOVED lines=25> */
.L_x_215:
[--C-:B------:R-:W-:Y:S01]  /*d390*/  SHF.R.U64 R16, R14, R18, R15.reuse ;  /* 0x000000120e107219 */ /* 0x100fe2000000120f */
[----:B------:R-:W0:Y:S01]  /*d3a0*/  LDC R22, c[0x0][0x618] ;  /* 0x00018600ff167b82 */ /* 0x000e220000000800 */
[----:B------:R-:W-:Y:S01]  /*d3b0*/  I2FP.F32.U32 R7, R8 ;  /* 0x0000000800077245 */ /* 0x000fe20000201000 */
[----:B------:R-:W-:Y:S01]  /*d3c0*/  ULDC UR4, c[0x0][0x150] ;  /* 0x0000540000047ab9 */ /* 0x000fe20000000800 */
[----:B------:R-:W-:Y:S02]  /*d3d0*/  SHF.R.U32.HI R6, RZ, R18, R15 ;  /* 0x00000012ff067219 */ /* 0x000fe4000001160f */
[----:B------:R-:W-:Y:S01]  /*d3e0*/  IADD3 R9, P0, RZ, -R16, RZ ;  /* 0x80000010ff097210 */ /* 0x000fe20007f1e0ff */
[----:B------:R-:W-:Y:S01]  /*d3f0*/  FMUL R13, R7, UR4 ;  /* 0x00000004070d7c20 */ /* 0x000fe20008400000 */
[----:B------:R-:W-:Y:S01]  /*d400*/  ULDC UR4, c[0x0][0x154] ;  /* 0x0000550000047ab9 */ /* 0x000fe20000000800 */
[----:B------:R-:W1:Y:S02]  /*d410*/  LDC.64 R24, c[0x0][0x640] ;  /* 0x00019000ff187b82 */ /* 0x000e640000000a00 */
[----:B------:R-:W-:-:S02]  /*d420*/  IMAD.X R11, RZ, RZ, ~R6, P0 ;  /* 0x000000ffff0b7224 */ /* 0x000fc400000e0e06 */
[----:B------:R-:W2:Y:S01]  /*d430*/  F2I.U32.TRUNC.NTZ R13, R13 ;  /* 0x0000000d000d7305 */ /* 0x000ea2000020f000 */
[----:B------:R-:W-:-:S03]  /*d440*/  IMAD.WIDE.U32 R6, R9, R20, R2 ;  /* 0x0000001409067225 */ /* 0x000fc600078e0002 */
[----:B------:R-:W3:Y:S01]  /*d450*/  LDC R15, c[0x0][0x144] ;  /* 0x00005100ff0f7b82 */ /* 0x000ee20000000800 */
[----:B------:R-:W-:-:S04]  /*d460*/  IMAD R12, R11, R20, RZ ;  /* 0x000000140b0c7224 */ /* 0x000fc800078e02ff */
[----:B------:R-:W-:Y:S02]  /*d470*/  IMAD R9, R9, R21, R12 ;  /* 0x0000001509097224 */ /* 0x000fe400078e020c */
[----:B------:R-:W-:Y:S01]  /*d480*/  IMAD.MOV.U32 R12, RZ, RZ, -0x1 ;  /* 0xffffffffff0c7424 */ /* 0x000fe200078e00ff */
[----:B------:R-:W4:Y:S01]  /*d490*/  LDC R18, c[0x0][0x608] ;  /* 0x00018200ff127b82 */ /* 0x000f220000000800 */
[----:B------:R-:W-:Y:S01]  /*d4a0*/  IMAD.IADD R7, R7, 0x1, R9 ;  /* 0x0000000107077824 */ /* 0x000fe200078e0209 */
[----:B------:R-:W-:-:S04]  /*d4b0*/  I2FP.F32.U32 R9, R10 ;  /* 0x0000000a00097245 */ /* 0x000fc80000201000 */
[-C--:B0-----:R-:W-:Y:S01]  /*d4c0*/  SHF.R.U64 R14, R6, R22.reuse, R7 ;  /* 0x00000016060e7219 */ /* 0x081fe20000001207 */
[----:B--2---:R-:W-:Y:S01]  /*d4d0*/  IMAD.MOV R6, RZ, RZ, -R13 ;  /* 0x000000ffff067224 */ /* 0x004fe200078e0a0d */
[----:B------:R-:W0:Y:S01]  /*d4e0*/  LDC R11, c[0x0][0x658] ;  /* 0x00019600ff0b7b82 */ /* 0x000e220000000800 */
[----:B-1----:R-:W-:Y:S01]  /*d4f0*/  ISETP.NE.U32.AND P0, PT, R24, RZ, PT ;  /* 0x000000ff1800720c */ /* 0x002fe20003f05070 */
[----:B------:R-:W-:Y:S01]  /*d500*/  FMUL R9, R9, UR4 ;  /* 0x0000000409097c20 */ /* 0x000fe20008400000 */
[----:B------:R-:W-:Y:S02]  /*d510*/  SHF.R.U32.HI R7, RZ, R22, R7 ;  /* 0x00000016ff077219 */ /* 0x000fe40000011607 */
[----:B------:R-:W-:-:S03]  /*d520*/  ISETP.NE.AND.EX P0, PT, R25, RZ, PT, P0 ;  /* 0x000000ff1900720c */ /* 0x000fc60003f05300 */
[----:B------:R-:W1:Y:S01]  /*d530*/  LDC R21, c[0x0][0x148] ;  /* 0x00005200ff157b82 */ /* 0x000e620000000800 */
[----:B---3--:R-:W-:Y:S02]  /*d540*/  IMAD R22, R15, R6, R8 ;  /* 0x000000060f167224 */ /* 0x008fe400078e0208 */
[----:B------:R-:W-:-:S05]  /*d550*/  IMAD.MOV.U32 R8, RZ, RZ, 0x1 ;  /* 0x00000001ff087424 */ /* 0x000fca00078e00ff */
[----:B------:R-:W2:Y:S01]  /*d560*/  LDC R20, c[0x0][0x600] ;  /* 0x00018000ff147b82 */ /* 0x000ea20000000800 */
[-CC-:B----4-:R-:W-:Y:S02]  /*d570*/  SHF.R.U64 R17, R14, R18.reuse, R7.reuse ;  /* 0x000000120e117219 */ /* 0x190fe40000001207 */
[----:B------:R-:W-:Y:S02]  /*d580*/  SHF.R.U32.HI R6, RZ, R18, R7 ;  /* 0x00000012ff067219 */ /* 0x000fe40000011607 */
[----:B------:R3:W4:Y:S03]  /*d590*/  F2I.U32.TRUNC.NTZ R18, R9 ;  /* 0x0000000900127305 */ /* 0x000726000020f000 */
[----:B------:R-:W1:Y:S01]  /*d5a0*/  LDC R23, c[0x0][0x648] ;  /* 0x00019200ff177b82 */ /* 0x000e620000000800 */
[-C--:B0-----:R-:W-:Y:S02]  /*d5b0*/  SHF.R.U64 R19, R17, R11.reuse, R6 ;  /* 0x0000000b11137219 */ /* 0x081fe40000001206 */
[----:B------:R-:W-:-:S02]  /*d5c0*/  SHF.L.U32 R12, R12, R11, RZ ;  /* 0x0000000b0c0c7219 */ /* 0x000fc400000006ff */
[-C--:B------:R-:W-:Y:S01]  /*d5d0*/  SHF.R.U32.HI R7, RZ, R11.reuse, R6 ;  /* 0x0000000bff077219 */ /* 0x080fe20000011606 */
[----:B------:R-:W-:Y:S01]  /*d5e0*/  IMAD.MOV.U32 R6, RZ, RZ, R19 ;  /* 0x000000ffff067224 */ /* 0x000fe200078e0013 */
[----:B------:R-:W-:Y:S01]  /*d5f0*/  SHF.L.U32 R27, R8, R11, RZ ;  /* 0x0000000b081b7219 */ /* 0x000fe200000006ff */
[----:B------:R-:W0:Y:S01]  /*d600*/  LDC R26, c[0x0][0x638] ;  /* 0x00018e00ff1a7b82 */ /* 0x000e220000000800 */
[----:B------:R-:W-:-:S07]  /*d610*/  LOP3.LUT R28, RZ, R12, RZ, 0x33, !PT ;  /* 0x0000000cff1c7212 */ /* 0x000fce00078e33ff */
[----:B------:R-:W0:Y:S01]  /*d620*/  LDC R29, c[0x0][0x610] ;  /* 0x00018400ff1d7b82 */ /* 0x000e220000000800 */
[----:B---34-:R-:W-:Y:S05]  /*d630*/  @!P0 BRA `(.L_x_216) ;  /* 0x0000000000288947 */ /* 0x018fea0003800000 */
        /* <DEDUP_REMOVED lines=10> */
.L_x_216:
[----:B-1----:R-:W-:Y:S01]  /*d6e0*/  SHF.R.U64 R7, R6, R23, R7 ;  /* 0x0000001706077219 */ /* 0x002fe20000001207 */
[----:B--2---:R-:W-:Y:S01]  /*d6f0*/  VIADD R9, R20, 0xffffffff ;  /* 0xffffffff14097836 */ /* 0x004fe20000000000 */
[----:B------:R-:W-:Y:S01]  /*d700*/  LOP3.LUT R6, R17, R28, RZ, 0xc0, !PT ;  /* 0x0000001c11067212 */ /* 0x000fe200078ec0ff */
[----:B------:R-:W-:Y:S02]  /*d710*/  IMAD.MOV R18, RZ, RZ, -R18 ;  /* 0x000000ffff127224 */ /* 0x000fe400078e0a12 */
[----:B------:R-:W-:Y:S02]  /*d720*/  IMAD.MOV R8, RZ, RZ, -R7 ;  /* 0x000000ffff087224 */ /* 0x000fe400078e0a07 */
[----:B------:R-:W-:Y:S01]  /*d730*/  IMAD R11, R27, R7, R6 ;  /* 0x000000071b0b7224 */ /* 0x000fe200078e0206 */
[----:B------:R-:W-:Y:S01]  /*d740*/  LOP3.LUT R7, R14, R9, RZ, 0xc0, !PT ;  /* 0x000000090e077212 */ /* 0x000fe200078ec0ff */
[----:B------:R-:W-:Y:S02]  /*d750*/  @P3 IMAD R22, R21, R18, R10 ;  /* 0x0000001215163224 */ /* 0x000fe400078e020a */
[----:B0-----:R-:W-:-:S02]  /*d760*/  IMAD R6, R8, R26, R19 ;  /* 0x0000001a08067224 */ /* 0x001fc400078e0213 */
[----:B------:R-:W-:Y:S02]  /*d770*/  IMAD R11, R11, R29, R22 ;  /* 0x0000001d0b0b7224 */ /* 0x000fe400078e0216 */
[----:B------:R-:W-:Y:S02]  /*d780*/  IMAD R6, R6, R20, R7 ;  /* 0x0000001406067224 */ /* 0x000fe400078e0207 */
[----:B------:R-:W-:-:S03]  /*d790*/  IMAD.MOV.U32 R8, RZ, RZ, 0x1 ;  /* 0x00000001ff087424 */ /* 0x000fc600078e00ff */
[----:B------:R-:W-:Y:S02]  /*d7a0*/  SEL R15, R6, R11, !P3 ;  /* 0x0000000b060f7207 */ /* 0x000fe40005800000 */
[----:B------:R-:W-:Y:S01]  /*d7b0*/  SEL R11, R11, R6, !P3 ;  /* 0x000000060b0b7207 */ /* 0x000fe20005800000 */
[----:B------:R-:W-:Y:S01]  /*d7c0*/  IMAD.MOV.U32 R6, RZ, RZ, R16 ;  /* 0x000000ffff067224 */ /* 0x000fe200078e0010 */
[----:B------:R-:W-:-:S07]  /*d7d0*/  PRMT R7, R8, 0x7610, R7 ;  /* 0x0000761008077816 */ /* 0x000fce0000000007 */
.L_x_214:
[----:B------:R-:W-:-:S08]  /*d7e0*/  NOP ;  /* 0x0000000000007918 */ /* 0x000fd00000000000 */
[----:B------:R-:W0:-:S00]  /*d7f0*/  USETMAXREG.DEALLOC.CTAPOOL 0x28 ;  /* 0x00000028000079c8 */ /* 0x000e0000080e0500 */
[----:B0-----:R-:W-:-:S13]  /*d800*/  ISETP.NE.AND P0, PT, R5, RZ, PT ;  /* 0x000000ff0500720c */ /* 0x001fda0003f05270 */
[----:B------:R-:W-:Y:S05]  /*d810*/  @P0 EXIT ;  /* 0x000000000000094d */ /* 0x000fea0003800000 */
[----:B------:R-:W-:Y:S01]  /*d820*/  LOP3.LUT P0, RZ, R7, 0xff, RZ, 0xc0, !PT ;  /* 0x000000ff07ff7812 */ /* 0x000fe2000780c0ff */
[----:B------:R-:W-:Y:S02]  /*d830*/  IMAD.MOV.U32 R12, RZ, RZ, 0x1 ;  /* 0x00000001ff0c7424 */ /* 0x000fe400078e00ff */
[----:B------:R-:W-:-:S10]  /*d840*/  IMAD.MOV.U32 R5, RZ, RZ, RZ ;  /* 0x000000ffff057224 */ /* 0x000fd400078e00ff */
[----:B------:R-:W-:Y:S05]  /*d850*/  @!P0 BRA `(.L_x_217) ;  /* 0x0000000c00648947 */ /* 0x000fea0003800000 */
[----:B------:R-:W0:Y:S01]  /*d860*/  LDC R5, c[0x0][0x28c] ;  /* 0x0000a300ff057b82 */ /* 0x000e220000000800 */
[----:B------:R-:W-:Y:S01]  /*d870*/  ULDC UR5, c[0x0][0x658] ;  /* 0x0001960000057ab9 */ /* 0x000fe20000000800 */
[----:B------:R-:W-:Y:S01]  /*d880*/  UMOV UR7, 0xffffffff ;  /* 0xffffffff00077882 */ /* 0x000fe20000000000 */
[----:B------:R-:W-:Y:S01]  /*d890*/  ULDC UR6, c[0x0][0xc] ;  /* 0x0000030000067ab9 */ /* 0x000fe20000000800 */
[----:B------:R-:W-:Y:S01]  /*d8a0*/  USHF.L.U32 UR9, UR7, UR5, URZ ;  /* 0x0000000507097299 */ /* 0x000fe2000800063f */
[C---:B------:R-:W-:Y:S01]  /*d8b0*/  LOP3.LUT P4, RZ, R0.reuse, 0x7f, RZ, 0xc0, !PT ;  /* 0x0000007f00ff7812 */ /* 0x040fe2000788c0ff */
[----:B------:R-:W-:Y:S01]  /*d8c0*/  UMOV UR8, 0x1 ;  /* 0x0000000100087882 */ /* 0x000fe20000000000 */
[----:B------:R-:W-:Y:S01]  /*d8d0*/  ULDC UR7, c[0x0][0x10] ;  /* 0x0000040000077ab9 */ /* 0x000fe20000000800 */
[----:B------:R-:W-:Y:S01]  /*d8e0*/  LOP3.LUT P0, RZ, R0, 0x1f, RZ, 0xc0, !PT ;  /* 0x0000001f00ff7812 */ /* 0x000fe2000780c0ff */
[----:B------:R-:W-:Y:S01]  /*d8f0*/  UIMAD.WIDE.U32 UR6, UR6, UR7, URZ ;  /* 0x00000007060672a5 */ /* 0x000fe2000f8e003f */
[----:B------:R-:W-:Y:S01]  /*d900*/  BSSY B0, `(.L_x_217) ;  /* 0x00000ce000007945 */ /* 0x000fe20003800000 */
[----:B------:R-:W-:Y:S01]  /*d910*/  USHF.L.U32 UR5, UR8, UR5, URZ ;  /* 0x0000000508057299 */ /* 0x000fe2000800063f */
[----:B------:R-:W-:Y:S01]  /*d920*/  IMAD.MOV.U32 R14, RZ, RZ, 0x1 ;  /* 0x00000001ff0e7424 */ /* 0x000fe200078e00ff */
[----:B------:R-:W-:Y:S01]  /*d930*/  LOP3.LUT R17, R4, 0x2, RZ, 0xfc, !PT ;  /* 0x0000000204117812 */ /* 0x000fe200078efcff */
[----:B------:R-:W-:Y:S01]  /*d940*/  ULDC UR8, c[0x0][0x14] ;  /* 0x0000050000087ab9 */ /* 0x000fe20000000800 */
[----:B------:R-:W-:Y:S01]  /*d950*/  PLOP3.LUT P0, PT, P0, P4, PT, 0x8a, 0x0 ;  /* 0x000000000000781c */ /* 0x000fe20000709172 */
[----:B------:R-:W-:Y:S01]  /*d960*/  UIMAD.WIDE.U32 UR30, UR6, UR8, URZ ;  /* 0x00000008061e72a5 */ /* 0x000fe2000f8e003f */
[----:B------:R-:W-:Y:S01]  /*d970*/  IMAD.MOV.U32 R12, RZ, RZ, 0x1 ;  /* 0x00000001ff0c7424 */ /* 0x000fe200078e00ff */
[----:B------:R-:W-:Y:S01]  /*d980*/  UIMAD UR7, UR7, UR8, URZ ;  /* 0x00000008070772a4 */ /* 0x000fe2000f8e023f */
[----:B------:R-:W-:Y:S01]  /*d990*/  ULDC UR4, c[0x0][0x600] ;  /* 0x0001800000047ab9 */ /* 0x000fe20000000800 */
[----:B------:R-:W-:-:S02]  /*d9a0*/  ULOP3.LUT UR6, URZ, UR9, URZ, 0x33, !UPT ;  /* 0x000000093f067292 */ /* 0x000fc4000f8e333f */
[----:B------:R-:W-:Y:S01]  /*d9b0*/  UIADD3 UR4, UR4, -0x1, URZ ;  /* 0xffffffff04047890 */ /* 0x000fe2000fffe03f */
[----:B0-----:R-:W-:Y:S01]  /*d9c0*/  VIADD R5, R5, 0xff ;  /* 0x000000ff05057836 */ /* 0x001fe20000000000 */
[----:B------:R-:W-:Y:S01]  /*d9d0*/  UIADD3 UR7, UR31, UR7, URZ ;  /* 0x000000071f077290 */ /* 0x000fe2000fffe03f */
[----:B------:R-:W-:-:S03]  /*d9e0*/  ULDC.64 UR38, c[0x0][0x198] ;  /* 0x0000660000267ab9 */ /* 0x000fc60000000a00 */
[----:B------:R-:W-:-:S04]  /*d9f0*/  SHF.R.S32.HI R8, RZ, 0x1f, R5 ;  /* 0x0000001fff087819 */ /* 0x000fc80000011405 */
[----:B------:R-:W-:Y:S01]  /*da00*/  LEA.HI R8, R8, R5, RZ, 0x8 ;  /* 0x0000000508087211 */ /* 0x000fe200078f40ff */
[----:B------:R-:W-:-:S03]  /*da10*/  IMAD.MOV.U32 R5, RZ, RZ, RZ ;  /* 0x000000ffff057224 */ /* 0x000fc600078e00ff */
[----:B------:R-:W-:-:S05]  /*da20*/  SHF.R.S32.HI R16, RZ, 0x8, R8 ;  /* 0x00000008ff107819 */ /* 0x000fca0000011408 */
[----:B------:R-:W-:-:S07]  /*da30*/  VIADD R13, R16, 0x1 ;  /* 0x00000001100d7836 */ /* 0x000fce0000000000 */
.L_x_229:
[----:B------:R-:W-:-:S03]  /*da40*/  UMOV UR8, 0xffffffff ;  /* 0xffffffff00087882 */ /* 0x000fc60000000000 */
[----:B------:R-:W-:Y:S05]  /*da50*/  BRA.DIV UR8, `(.L_x_218) ;  /* 0x0000000e088c7947 */ /* 0x000fea000b800000 */
[----:B------:R-:W-:-:S13]  /*da60*/  ELECT P1, URZ, PT ;  /* 0x00000000003f782f */ /* 0x000fda0003820000 */
.L_x_238:
[----:B------:R-:W0:Y:S01]  /*da70*/  LDC R0, c[0x0][0x28c] ;  /* 0x0000a300ff007b82 */ /* 0x000e220000000800 */
[----:B------:R-:W-:Y:S01]  /*da80*/  BSSY B1, `(.L_x_219) ;  /* 0x0000043000017945 */ /* 0x000fe20003800000 */
[----:B0-----:R-:W-:-:S13]  /*da90*/  ISETP.LT.OR P1, PT, R0, 0x1, !P1 ;  /* 0x000000010000780c */ /* 0x001fda0004f21670 */
[----:B------:R-:W-:Y:S05]  /*daa0*/  @P1 BRA `(.L_x_220) ;  /* 0x0000000400001947 */ /* 0x000fea0003800000 */
[----:B------:R-:W-:Y:S02]  /*dab0*/  IMAD.SHL.U32 R11, R11, 0x80, RZ ;  /* 0x000000800b0b7824 */ /* 0x000fe400078e00ff */
[----:B------:R-:W-:Y:S02]  /*dac0*/  IMAD R15, R15, 0xb0, RZ ;  /* 0x000000b00f0f7824 */ /* 0x000fe400078e02ff */
[----:B------:R-:W-:Y:S02]  /*dad0*/  IMAD.MOV.U32 R20, RZ, RZ, RZ ;  /* 0x000000ffff147224 */ /* 0x000fe400078e00ff */
[----:B------:R-:W-:Y:S02]  /*dae0*/  IMAD.MOV.U32 R0, RZ, RZ, R13 ;  /* 0x000000ffff007224 */ /* 0x000fe400078e000d */
[----:B------:R-:W-:Y:S02]  /*daf0*/  IMAD.MOV.U32 R7, RZ, RZ, R12 ;  /* 0x000000ffff077224 */ /* 0x000fe400078e000c */
[----:B------:R-:W-:-:S07]  /*db00*/  IMAD.MOV.U32 R8, RZ, RZ, R5 ;  /* 0x000000ffff087224 */ /* 0x000fce00078e0005 */
.L_x_224:
[----:B------:R-:W0:Y:S01]  /*db10*/  S2R R10, SR_CgaCtaId ;  /* 0x00000000000a7919 */ /* 0x000e220000008800 */
[----:B------:R-:W-:-:S04]  /*db20*/  MOV R9, 0x400 ;  /* 0x0000040000097802 */ /* 0x000fc80000000f00 */
[----:B0-----:R-:W-:Y:S02]  /*db30*/  LEA R19, R10, R9, 0x18 ;  /* 0x000000090a137211 */ /* 0x001fe400078ec0ff */
[----:B------:R-:W-:Y:S01]  /*db40*/  SHF.L.U32 R9, R7, 0x1f, RZ ;  /* 0x0000001f07097819 */ /* 0x000fe200000006ff */
[----:B------:R-:W0:Y:S02]  /*db50*/  @!P4 LDC R10, c[0x0][0x500] ;  /* 0x00014000ff0acb82 */ /* 0x000e240000000800 */
[----:B------:R-:W-:-:S04]  /*db60*/  IMAD R18, R8, 0x8, R19 ;  /* 0x0000000808127824 */ /* 0x000fc800078e0213 */
[----:B------:R-:W1:Y:S02]  /*db70*/  SYNCS.PHASECHK.TRANS64.TRYWAIT P1, [R18+URZ+0x10], R9 ;  /* 0x00001009120075a7 */ /* 0x000e64000802017f */
[----:B-1----:R-:W-:Y:S05]  /*db80*/  @!P1 BRA `(.L_x_221) ;  /* 0x0000000c00609947 */ /* 0x002fea0003800000 */
.L_x_239:
[----:B-1----:R-:W-:Y:S01]  /*db90*/  PRMT R9, R17, 0x9910, RZ ;  /* 0x0000991011097816 */ /* 0x002fe200000000ff */
[----:B0-----:R0:W-:Y:S03]  /*dba0*/  @!P4 SYNCS.ARRIVE.TRANS64 RZ, [R18+URZ], R10 ;  /* 0x0000000a12ffc9a7 */ /* 0x0011e6000800003f */
[----:B------:R-:W-:-:S13]  /*dbb0*/  ISETP.NE.AND P1, PT, R9, 0x2, PT ;  /* 0x000000020900780c */ /* 0x000fda0003f25270 */
[----:B0-----:R-:W-:Y:S05]  /*dbc0*/  @P1 BRA `(.L_x_222) ;  /* 0x0000000000041947 */ /* 0x001fea0003800000 */
[----:B------:R-:W-:Y:S01]  /*dbd0*/  BPT.TRAP 0x1 ;  /* 0x000000040000795c */ /* 0x000fe20000300000 */
.L_x_222:
[----:B------:R-:W-:Y:S05]  /*dbe0*/  @P0 BRA `(.L_x_223) ;  /* 0x0000000000040947 */ /* 0x000fea0003800000 */
[----:B------:R-:W-:Y:S01]  /*dbf0*/  BPT.TRAP 0x1 ;  /* 0x000000040000795c */ /* 0x000fe20000300000 */
.L_x_223:
[--C-:B------:R-:W-:Y:S01]  /*dc00*/  IMAD R9, R8, 0x8000, R19.reuse ;  /* 0x0000800008097824 */ /* 0x100fe200078e0213 */
[----:B------:R-:W-:Y:S01]  /*dc10*/  R2UR UR34, R20 ;  /* 0x00000000142272ca */ /* 0x000fe200000e0000 */
[----:B------:R-:W-:Y:S01]  /*dc20*/  IMAD R19, R8, 0xb000, R19 ;  /* 0x0000b00008137824 */ /* 0x000fe200078e0213 */
[----:B------:R-:W-:Y:S01]  /*dc30*/  R2UR UR33, R18 ;  /* 0x00000000122172ca */ /* 0x000fe200000e0000 */
[----:B------:R-:W-:Y:S01]  /*dc40*/  VIADD R0, R0, 0xffffffff ;  /* 0xffffffff00007836 */ /* 0x000fe20000000000 */
[----:B------:R-:W-:Y:S01]  /*dc50*/  R2UR UR24, R9 ;  /* 0x00000000091872ca */ /* 0x000fe200000e0000 */
[----:B------:R-:W-:Y:S01]  /*dc60*/  UIADD3 UR14, UP0, UR38, 0xf0, URZ ;  /* 0x000000f0260e7890 */ /* 0x000fe2000ff1e03f */
[----:B------:R-:W-:Y:S01]  /*dc70*/  R2UR UR8, R19 ;  /* 0x00000000130872ca */ /* 0x000fe200000e0000 */
[----:B------:R-:W-:Y:S01]  /*dc80*/  UIADD3 UR40, UP1, UR38, 0x1f0, URZ ;  /* 0x000001f026287890 */ /* 0x000fe2000ff3e03f */
[----:B------:R-:W-:Y:S01]  /*dc90*/  R2UR UR36, R6 ;  /* 0x00000000062472ca */ /* 0x000fe200000e0000 */
[----:B------:R-:W-:Y:S01]  /*dca0*/  UIADD3.X UR15, URZ, UR39, URZ, UP0, !UPT ;  /* 0x000000273f0f7290 */ /* 0x000fe200087fe43f */
[----:B------:R-:W-:Y:S01]  /*dcb0*/  R2UR UR35, R11 ;  /* 0x000000000b2372ca */ /* 0x000fe200000e0000 */
[----:B------:R-:W-:Y:S01]  /*dcc0*/  UIADD3.X UR41, URZ, UR39, URZ, UP1, !UPT ;  /* 0x000000273f297290 */ /* 0x000fe20008ffe43f */
[----:B------:R-:W-:Y:S01]  /*dcd0*/  R2UR UR19, R15 ;  /* 0x000000000f1372ca */ /* 0x000fe200000e0000 */
[----:B------:R-:W-:Y:S01]  /*dce0*/  UIADD3 UR26, UR34, 0x80, URZ ;  /* 0x00000080221a7890 */ /* 0x000fe2000fffe03f */
[----:B------:R-:W-:Y:S01]  /*dcf0*/  ISETP.GT.AND P2, PT, R0, 0x1, PT ;  /* 0x000000010000780c */ /* 0x000fe20003f44270 */
[----:B------:R-:W-:Y:S01]  /*dd00*/  VIADD R8, R8, 0x1 ;  /* 0x0000000108087836 */ /* 0x000fe20000000000 */
[----:B------:R-:W-:Y:S01]  /*dd10*/  UMOV UR22, 0x0 ;  /* 0x0000000000167882 */ /* 0x000fe20000000000 */
[----:B------:R-:W-:Y:S01]  /*dd20*/  UIADD3 UR32, UR24, 0x100, URZ ;  /* 0x0000010018207890 */ /* 0x000fe2000fffe03f */
[----:B------:R-:W-:Y:S01]  /*dd30*/  VIADD R20, R20, 0x100 ;  /* 0x0000010014147836 */ /* 0x000fe20000000000 */
[----:B------:R-:W-:Y:S01]  /*dd40*/  UIADD3 UR24, UR24, 0x4100, URZ ;  /* 0x0000410018187890 */ /* 0x000fe2000fffe03f */
[----:B------:R-:W-:Y:S01]  /*dd50*/  ISETP.NE.AND P1, PT, R8, 0x2, PT ;  /* 0x000000020800780c */ /* 0x000fe20003f25270 */
[----:B------:R-:W-:-:S02]  /*dd60*/  UIADD3 UR16, UR8, 0x10100, URZ ;  /* 0x0001010008107890 */ /* 0x000fc4000fffe03f */
[----:B------:R-:W-:Y:S01]  /*dd70*/  UIADD3 UR8, UR8, 0x15900, URZ ;  /* 0x0001590008087890 */ /* 0x000fe2000fffe03f */
[----:B------:R-:W-:Y:S01]  /*dd80*/  SEL R10, RZ, 0x1, P1 ;  /* 0x00000001ff0a7807 */ /* 0x000fe20000800000 */
[----:B------:R-:W-:Y:S01]  /*dd90*/  UMOV UR23, 0x10000000 ;  /* 0x1000000000177882 */ /* 0x000fe20000000000 */
[----:B------:R-:W-:Y:S01]  /*dda0*/  UMOV UR25, UR33 ;  /* 0x0000002100197c82 */ /* 0x000fe20008000000 */
[----:B------:R-:W-:Y:S01]  /*ddb0*/  UMOV UR28, UR36 ;  /* 0x00000024001c7c82 */ /* 0x000fe20008000000 */
[----:B------:R-:W-:Y:S01]  /*ddc0*/  UMOV UR27, UR35 ;  /* 0x00000023001b7c82 */ /* 0x000fe20008000000 */
[----:B------:R-:W-:Y:S01]  /*ddd0*/  UMOV UR17, UR33 ;  /* 0x0000002100117c82 */ /* 0x000fe20008000000 */
[----:B------:R-:W-:Y:S01]  /*dde0*/  UMOV UR18, UR34 ;  /* 0x0000002200127c82 */ /* 0x000fe20008000000 */
[----:B------:R-:W-:Y:S01]  /*ddf0*/  UMOV UR20, UR36 ;  /* 0x0000002400147c82 */ /* 0x000fe20008000000 */
[----:B------:R0:W-:Y:S01]  /*de00*/  UTMALDG.3D [UR32], [UR14], desc[UR22] ;  /* 0x000016200e0075b4 */ /* 0x0001e20008011000 */
[----:B------:R-:W-:Y:S01]  /*de10*/  UMOV UR9, UR33 ;  /* 0x0000002100097c82 */ /* 0x000fe20008000000 */
[----:B------:R-:W-:Y:S01]  /*de20*/  UMOV UR11, UR19 ;  /* 0x00000013000b7c82 */ /* 0x000fe20008000000 */
[----:B------:R-:W-:Y:S01]  /*de30*/  UMOV UR12, UR36 ;  /* 0x00000024000c7c82 */ /* 0x000fe20008000000 */
[----:B------:R-:W-:Y:S01]  /*de40*/  UMOV UR10, UR26 ;  /* 0x0000001a000a7c82 */ /* 0x000fe20008000000 */
[----:B------:R-:W-:-:S02]  /*de50*/  LOP3.LUT R7, R7, R10, RZ, 0x3c, !PT ;  /* 0x0000000a07077212 */ /* 0x000fc400078e3cff */
[----:B------:R-:W-:Y:S01]  /*de60*/  SEL R8, R8, RZ, P1 ;  /* 0x000000ff08087207 */ /* 0x000fe20000800000 */
[----:B------:R0:W-:Y:S01]  /*de70*/  UTMALDG.3D [UR24], [UR14], desc[UR22] ;  /* 0x000016180e0075b4 */ /* 0x0001e20008011000 */
[----:B------:R0:W-:Y:S01]  /*de80*/  UTMALDG.3D [UR16], [UR40], desc[UR22] ;  /* 0x00001610280075b4 */ /* 0x0001e20008011000 */
[----:B------:R0:W-:Y:S02]  /*de90*/  UTMALDG.3D [UR8], [UR40], desc[UR22] ;  /* 0x00001608280075b4 */ /* 0x0001e40008011000 */
[----:B0-----:R-:W-:Y:S05]  /*dea0*/  @P2 BRA `(.L_x_224) ;  /* 0xfffffffc00182947 */ /* 0x001fea000383ffff */
.L_x_220:
[----:B------:R-:W-:Y:S05]  /*deb0*/  BSYNC B1 ;  /* 0x0000000000017941 */ /* 0x000fea0003800000 */
.L_x_219:
[----:B------:R-:W-:Y:S01]  /*dec0*/  LOP3.LUT P2, RZ, R14, 0xff, RZ, 0xc0, !PT ;  /* 0x000000ff0eff7812 */ /* 0x000fe2000784c0ff */
[----:B------:R-:W-:Y:S01]  /*ded0*/  IMAD.IADD R5, R16, 0x1, R5 ;  /* 0x0000000110057824 */ /* 0x000fe200078e0205 */
[----:B------:R-:W-:Y:S01]  /*dee0*/  IADD3 R2, P5, R2, UR30, RZ ;  /* 0x0000001e02027c10 */ /* 0x000fe2000ffbe0ff */
[----:B------:R-:W-:Y:S01]  /*def0*/  ULDC.64 UR8, c[0x0][0x650] ;  /* 0x0001940000087ab9 */ /* 0x000fe20000000a00 */
[----:B------:R-:W-:Y:S01]  /*df00*/  BSSY B1, `(.L_x_225) ;  /* 0x000006b000017945 */ /* 0x000fe20003800000 */
[----:B------:R-:W-:Y:S01]  /*df10*/  IMAD.MOV.U32 R11, RZ, RZ, -0x1 ;  /* 0xffffffffff0b7424 */ /* 0x000fe200078e00ff */
[----:B------:R-:W-:Y:S01]  /*df20*/  ISETP.GT.U32.AND P1, PT, R5, 0x1, PT ;  /* 0x000000010500780c */ /* 0x000fe20003f24070 */
[----:B------:R-:W-:Y:S01]  /*df30*/  IMAD.MOV.U32 R15, RZ, RZ, -0x1 ;  /* 0xffffffffff0f7424 */ /* 0x000fe200078e00ff */
[----:B------:R-:W-:Y:S02]  /*df40*/  SHF.R.U32.HI R0, RZ, 0x1, R5 ;  /* 0x00000001ff007819 */ /* 0x000fe40000011605 */
[----:B------:R-:W-:-:S02]  /*df50*/  ISETP.LT.U32.AND P1, PT, R16, 0x2, P1 ;  /* 0x000000021000780c */ /* 0x000fc40000f21070 */
[----:B------:R-:W-:Y:S01]  /*df60*/  IADD3.X R3, R3, UR7, RZ, P5, !PT ;  /* 0x0000000703037c10 */ /* 0x000fe2000affe4ff */
[----:B------:R-:W0:Y:S01]  /*df70*/  @P2 S2R R7, SR_CgaCtaId ;  /* 0x0000000000072919 */ /* 0x000e220000008800 */
[----:B------:R-:W-:Y:S02]  /*df80*/  @P2 MOV R6, 0x400 ;  /* 0x0000040000062802 */ /* 0x000fe40000000f00 */
[----:B------:R-:W-:Y:S02]  /*df90*/  ISETP.GE.U32.AND P5, PT, R2, UR8, PT ;  /* 0x0000000802007c0c */ /* 0x000fe4000bfa6070 */
[----:B------:R-:W-:Y:S02]  /*dfa0*/  LOP3.LUT R0, R0, 0x1, RZ, 0xc0, !PT ;  /* 0x0000000100007812 */ /* 0x000fe400078ec0ff */
[----:B------:R-:W-:Y:S02]  /*dfb0*/  LOP3.LUT R5, R5, 0x1, RZ, 0xc0, !PT ;  /* 0x0000000105057812 */ /* 0x000fe400078ec0ff */
[----:B------:R-:W-:-:S02]  /*dfc0*/  PRMT R14, RZ, 0x7610, R14 ;  /* 0x00007610ff0e7816 */ /* 0x000fc4000000000e */
[----:B0-----:R-:W-:Y:S02]  /*dfd0*/  @P2 LEA R6, R7, R6, 0x18 ;  /* 0x0000000607062211 */ /* 0x001fe400078ec0ff */
[----:B------:R-:W-:Y:S02]  /*dfe0*/  SEL R7, RZ, 0x1, !P1 ;  /* 0x00000001ff077807 */ /* 0x000fe40004800000 */
[----:B------:R-:W-:Y:S01]  /*dff0*/  ISETP.GE.U32.AND.EX P1, PT, R3, UR9, PT, P5 ;  /* 0x0000000903007c0c */ /* 0x000fe2000bf26150 */
[----:B------:R0:W-:Y:S01]  /*e000*/  @P2 SYNCS.ARRIVE.TRANS64.A1T0 RZ, [R6+URZ+0x38], RZ ;  /* 0x000038ff06ff29a7 */ /* 0x0001e2000810003f */
[----:B------:R-:W-:-:S04]  /*e010*/  ISETP.NE.U32.AND P2, PT, R0, 0x1, PT ;  /* 0x000000010000780c */ /* 0x000fc80003f45070 */
[----:B------:R-:W-:Y:S01]  /*e020*/  ISETP.GT.U32.AND P2, PT, R16, 0x1, !P2 ;  /* 0x000000011000780c */ /* 0x000fe20005744070 */
[----:B0-----:R-:W-:-:S03]  /*e030*/  IMAD.MOV.U32 R6, RZ, RZ, -0x1 ;  /* 0xffffffffff067424 */ /* 0x001fc600078e00ff */
[----:B------:R-:W-:-:S04]  /*e040*/  SEL R0, RZ, 0x1, !P2 ;  /* 0x00000001ff007807 */ /* 0x000fc80005000000 */
[----:B------:R-:W-:Y:S02]  /*e050*/  LOP3.LUT R12, R0, R12, R7, 0x96, !PT ;  /* 0x0000000c000c7212 */ /* 0x000fe400078e9607 */
[----:B------:R-:W-:Y:S01]  /*e060*/  PRMT R0, RZ, 0x7610, R0 ;  /* 0x00007610ff007816 */ /* 0x000fe20000000000 */
[----:B------:R-:W-:Y:S06]  /*e070*/  @P1 BRA `(.L_x_226) ;  /* 0x00000004004c1947 */ /* 0x000fec0003800000 */
[----:B------:R-:W-:Y:S01]  /*e080*/  ULDC.64 UR8, c[0x0][0x628] ;  /* 0x00018a0000087ab9 */ /* 0x000fe20000000a00 */
[----:B------:R-:W0:Y:S01]  /*e090*/  S2R R15, SR_CTAID.X ;  /* 0x00000000000f7919 */ /* 0x000e220000002500 */
[----:B------:R-:W-:Y:S01]  /*e0a0*/  ISETP.NE.U32.AND P1, PT, RZ, UR8, PT ;  /* 0x00000008ff007c0c */ /* 0x000fe2000bf25070 */
[----:B------:R-:W-:Y:S01]  /*e0b0*/  ULDC UR11, c[0x0][0x630] ;  /* 0x00018c00000b7ab9 */ /* 0x000fe20000000800 */
[----:B------:R-:W-:Y:S01]  /*e0c0*/  IMAD.MOV.U32 R6, RZ, RZ, R2 ;  /* 0x000000ffff067224 */ /* 0x000fe200078e0002 */
[----:B------:R-:W1:Y:S01]  /*e0d0*/  S2R R0, SR_CTAID.Y ;  /* 0x0000000000007919 */ /* 0x000e620000002600 */
[----:B------:R-:W-:Y:S01]  /*e0e0*/  ISETP.NE.AND.EX P1, PT, RZ, UR9, PT, P1 ;  /* 0x00000009ff007c0c */ /* 0x000fe2000bf25310 */
[----:B------:R-:W-:-:S12]  /*e0f0*/  IMAD.MOV.U32 R7, RZ, RZ, R3 ;  /* 0x000000ffff077224 */ /* 0x000fd800078e0003 */
[----:B------:R-:W-:Y:S05]  /*e100*/  @!P1 BRA `(.L_x_227) ;  /* 0x0000000000289947 */ /* 0x000fea0003800000 */
[----:B------:R-:W-:Y:S02]  /*e110*/  ULDC UR10, c[0x0][0x634] ;  /* 0x00018d00000a7ab9 */ /* 0x000fe40000000800 */
[----:B------:R-:W-:-:S05]  /*e120*/  IADD3 R11, P1, R2, UR10, RZ ;  /* 0x0000000a020b7c10 */ /* 0x000fca000ff3e0ff */
[----:B------:R-:W-:-:S04]  /*e130*/  IMAD.X R19, RZ, RZ, R3, P1 ;  /* 0x000000ffff137224 */ /* 0x000fc800008e0603 */
[----:B------:R-:W-:-:S04]  /*e140*/  IMAD.WIDE.U32 R8, R19, UR8, RZ ;  /* 0x0000000813087c25 */ /* 0x000fc8000f8e00ff */
[----:B------:R-:W-:-:S04]  /*e150*/  IMAD.WIDE.U32 R8, P1, R11, UR9, R8 ;  /* 0x000000090b087c25 */ /* 0x000fc8000f820008 */
[----:B------:R-:W-:-:S04]  /*e160*/  IMAD.WIDE.U32 R10, R11, UR8, RZ ;  /* 0x000000080b0a7c25 */ /* 0x000fc8000f8e00ff */
[----:B------:R-:W-:Y:S01]  /*e170*/  IMAD.X R7, RZ, RZ, RZ, P1 ;  /* 0x000000ffff077224 */ /* 0x000fe200008e06ff */
[----:B------:R-:W-:Y:S01]  /*e180*/  IADD3 RZ, P1, R11, R8, RZ ;  /* 0x000000080bff7210 */ /* 0x000fe20007f3e0ff */
[----:B------:R-:W-:-:S04]  /*e190*/  IMAD.MOV.U32 R6, RZ, RZ, R9 ;  /* 0x000000ffff067224 */ /* 0x000fc800078e0009 */
[----:B------:R-:W-:-:S08]  /*e1a0*/  IMAD.WIDE.U32.X R6, R19, UR9, R6, P1 ;  /* 0x0000000913067c25 */ /* 0x000fd000088e0406 */
.L_x_227:
[--C-:B------:R-:W-:Y:S01]  /*e1b0*/  SHF.R.U64 R10, R6, UR11, R7.reuse ;  /* 0x0000000b060a7c19 */ /* 0x100fe20008001207 */
[----:B------:R-:W-:Y:S01]  /*e1c0*/  ULDC.64 UR8, c[0x0][0x620] ;  /* 0x0001880000087ab9 */ /* 0x000fe20000000a00 */
[----:B------:R-:W-:Y:S01]  /*e1d0*/  SHF.R.U32.HI R6, RZ, UR11, R7 ;  /* 0x0000000bff067c19 */ /* 0x000fe20008011607 */
[----:B------:R-:W2:Y:S01]  /*e1e0*/  LDC R22, c[0x0][0x144] ;  /* 0x00005100ff167b82 */ /* 0x000ea20000000800 */
[----:B------:R-:W-:Y:S01]  /*e1f0*/  IADD3 R9, P1, RZ, -R10, RZ ;  /* 0x8000000aff097210 */ /* 0x000fe20007f3e0ff */
[----:B------:R-:W-:Y:S01]  /*e200*/  ULDC.64 UR12, c[0x0][0x640] ;  /* 0x00019000000c7ab9 */ /* 0x000fe20000000a00 */
[----:B0-----:R-:W-:Y:S01]  /*e210*/  I2FP.F32.U32 R11, R15 ;  /* 0x0000000f000b7245 */ /* 0x001fe20000201000 */
[----:B------:R-:W-:Y:S02]  /*e220*/  ULDC UR10, c[0x0][0x608] ;  /* 0x00018200000a7ab9 */ /* 0x000fe40000000800 */
[----:B------:R-:W-:Y:S01]  /*e230*/  IMAD.X R6, RZ, RZ, ~R6, P1 ;  /* 0x000000ffff067224 */ /* 0x000fe200008e0e06 */
[----:B------:R-:W-:Y:S01]  /*e240*/  ISETP.NE.U32.AND P1, PT, RZ, UR12, PT ;  /* 0x0000000cff007c0c */ /* 0x000fe2000bf25070 */
[----:B------:R-:W0:Y:S02]  /*e250*/  LDC R19, c[0x0][0x148] ;  /* 0x00005200ff137b82 */ /* 0x000e240000000800 */
[----:B------:R-:W-:Y:S01]  /*e260*/  IMAD R8, R6, UR8, RZ ;  /* 0x0000000806087c24 */ /* 0x000fe2000f8e02ff */
[----:B------:R-:W-:Y:S01]  /*e270*/  ISETP.NE.AND.EX P1, PT, RZ, UR13, PT, P1 ;  /* 0x0000000dff007c0c */ /* 0x000fe2000bf25310 */
[----:B------:R-:W-:Y:S01]  /*e280*/  IMAD.WIDE.U32 R6, R9, UR8, R2 ;  /* 0x0000000809067c25 */ /* 0x000fe2000f8e0002 */
[----:B------:R-:W-:-:S03]  /*e290*/  ULDC UR8, c[0x0][0x150] ;  /* 0x0000540000087ab9 */ /* 0x000fc60000000800 */
[----:B------:R-:W-:Y:S02]  /*e2a0*/  IMAD R9, R9, UR9, R8 ;  /* 0x0000000909097c24 */ /* 0x000fe4000f8e0208 */
[----:B------:R-:W-:Y:S01]  /*e2b0*/  FMUL R8, R11, UR8 ;  /* 0x000000080b087c20 */ /* 0x000fe20008400000 */
[----:B------:R-:W-:Y:S01]  /*e2c0*/  ULDC UR8, c[0x0][0x618] ;  /* 0x0001860000087ab9 */ /* 0x000fe20000000800 */
[----:B------:R-:W-:Y:S01]  /*e2d0*/  ULDC UR9, c[0x0][0x154] ;  /* 0x0000550000097ab9 */ /* 0x000fe20000000800 */
[----:B------:R-:W-:-:S03]  /*e2e0*/  IMAD.IADD R7, R7, 0x1, R9 ;  /* 0x0000000107077824 */ /* 0x000fc600078e0209 */
[----:B------:R-:W3:Y:S02]  /*e2f0*/  F2I.U32.TRUNC.NTZ R8, R8 ;  /* 0x0000000800087305 */ /* 0x000ee4000020f000 */
[----:B------:R-:W-:Y:S02]  /*e300*/  SHF.R.U64 R11, R6, UR8, R7 ;  /* 0x00000008060b7c19 */ /* 0x000fe40008001207 */
[----:B-1----:R-:W-:-:S05]  /*e310*/  I2FP.F32.U32 R6, R0 ;  /* 0x0000000000067245 */ /* 0x002fca0000201000 */
[----:B------:R-:W-:Y:S01]  /*e320*/  FMUL R21, R6, UR9 ;  /* 0x0000000906157c20 */ /* 0x000fe20008400000 */
[----:B------:R-:W-:Y:S01]  /*e330*/  SHF.R.U32.HI R6, RZ, UR8, R7 ;  /* 0x00000008ff067c19 */ /* 0x000fe20008011607 */
[----:B------:R-:W-:-:S03]  /*e340*/  ULDC UR8, c[0x0][0x658] ;  /* 0x0001960000087ab9 */ /* 0x000fc60000000800 */
[--C-:B------:R-:W-:Y:S01]  /*e350*/  SHF.R.U64 R20, R11, UR10, R6.reuse ;  /* 0x0000000a0b147c19 */ /* 0x100fe20008001206 */
[----:B------:R-:W1:Y:S01]  /*e360*/  F2I.U32.TRUNC.NTZ R21, R21 ;  /* 0x0000001500157305 */ /* 0x000e62000020f000 */
[----:B------:R-:W-:Y:S01]  /*e370*/  SHF.R.U32.HI R7, RZ, UR10, R6 ;  /* 0x0000000aff077c19 */ /* 0x000fe20008011606 */
[----:B---3--:R-:W-:-:S03]  /*e380*/  IMAD.MOV R8, RZ, RZ, -R8 ;  /* 0x000000ffff087224 */ /* 0x008fc600078e0a08 */
[----:B------:R-:W-:Y:S01]  /*e390*/  SHF.R.U64 R18, R20, UR8, R7 ;  /* 0x0000000814127c19 */ /* 0x000fe20008001207 */
[----:B--2---:R-:W-:Y:S01]  /*e3a0*/  IMAD R15, R22, R8, R15 ;  /* 0x00000008160f7224 */ /* 0x004fe200078e020f */
[----:B------:R-:W-:-:S03]  /*e3b0*/  SHF.R.U32.HI R23, RZ, UR8, R7 ;  /* 0x00000008ff177c19 */ /* 0x000fc60008011607 */
[----:B------:R-:W-:Y:S02]  /*e3c0*/  IMAD.MOV.U32 R6, RZ, RZ, R18 ;  /* 0x000000ffff067224 */ /* 0x000fe400078e0012 */
[----:B------:R-:W-:Y:S01]  /*e3d0*/  IMAD.MOV.U32 R7, RZ, RZ, R23 ;  /* 0x000000ffff077224 */ /* 0x000fe200078e0017 */
[----:B-1----:R-:W-:Y:S06]  /*e3e0*/  @!P1 BRA `(.L_x_228) ;  /* 0x0000000000289947 */ /* 0x002fec0003800000 */
[----:B------:R-:W-:Y:S02]  /*e3f0*/  ULDC UR8, c[0x0][0x64c] ;  /* 0x0001930000087ab9 */ /* 0x000fe40000000800 */
[----:B------:R-:W-:-:S05]  /*e400*/  IADD3 R7, P1, R18, UR8, RZ ;  /* 0x0000000812077c10 */ /* 0x000fca000ff3e0ff */
[----:B------:R-:W-:-:S04]  /*e410*/  IMAD.X R23, RZ, RZ, R23, P1 ;  /* 0x000000ffff177224 */ /* 0x000fc800008e0617 */
[----:B------:R-:W-:-:S04]  /*e420*/  IMAD.WIDE.U32 R8, R23, UR12, RZ ;  /* 0x0000000c17087c25 */ /* 0x000fc8000f8e00ff */
[----:B------:R-:W-:-:S04]  /*e430*/  IMAD.WIDE.U32 R8, P1, R7, UR13, R8 ;  /* 0x0000000d07087c25 */ /* 0x000fc8000f820008 */
[----:B------:R-:W-:-:S04]  /*e440*/  IMAD.WIDE.U32 R6, R7, UR12, RZ ;  /* 0x0000000c07067c25 */ /* 0x000fc8000f8e00ff */
[----:B------:R-:W-:Y:S01]  /*e450*/  IMAD.MOV.U32 R6, RZ, RZ, R9 ;  /* 0x000000ffff067224 */ /* 0x000fe200078e0009 */
[----:B------:R-:W-:Y:S01]  /*e460*/  IADD3 RZ, P2, R7, R8, RZ ;  /* 0x0000000807ff7210 */ /* 0x000fe20007f5e0ff */
[----:B------:R-:W-:-:S04]  /*e470*/  IMAD.X R7, RZ, RZ, RZ, P1 ;  /* 0x000000ffff077224 */ /* 0x000fc800008e06ff */
[----:B------:R-:W-:-:S08]  /*e480*/  IMAD.WIDE.U32.X R6, R23, UR13, R6, P2 ;  /* 0x0000000d17067c25 */ /* 0x000fd000090e0406 */
.L_x_228:
[----:B------:R-:W-:Y:S01]  /*e490*/  ULDC UR8, c[0x0][0x648] ;  /* 0x0001920000087ab9 */ /* 0x000fe20000000800 */
[----:B------:R-:W-:Y:S01]  /*e4a0*/  LOP3.LUT R20, R20, UR6, RZ, 0xc0, !PT ;  /* 0x0000000614147c12 */ /* 0x000fe2000f8ec0ff */
[----:B------:R-:W-:Y:S01]  /*e4b0*/  IMAD.MOV R21, RZ, RZ, -R21 ;  /* 0x000000ffff157224 */ /* 0x000fe200078e0a15 */
[----:B------:R-:W-:Y:S01]  /*e4c0*/  SHF.R.U64 R7, R6, UR8, R7 ;  /* 0x0000000806077c19 */ /* 0x000fe20008001207 */
[----:B------:R-:W-:Y:S01]  /*e4d0*/  ULDC UR8, c[0x0][0x638] ;  /* 0x00018e0000087ab9 */ /* 0x000fe20000000800 */
[----:B------:R-:W-:Y:S01]  /*e4e0*/  ULDC UR9, c[0x0][0x610] ;  /* 0x0001840000097ab9 */ /* 0x000fe20000000800 */
[----:B0-----:R-:W-:Y:S02]  /*e4f0*/  @P3 IMAD R15, R19, R21, R0 ;  /* 0x00000015130f3224 */ /* 0x001fe400078e0200 */
[----:B------:R-:W-:Y:S02]  /*e500*/  IMAD.MOV R9, RZ, RZ, -R7 ;  /* 0x000000ffff097224 */ /* 0x000fe400078e0a07 */
[----:B------:R-:W-:Y:S01]  /*e510*/  IMAD R20, R7, UR5, R20 ;  /* 0x0000000507147c24 */ /* 0x000fe2000f8e0214 */
[----:B------:R-:W-:Y:S01]  /*e520*/  LOP3.LUT R7, R11, UR4, RZ, 0xc0, !PT ;  /* 0x000000040b077c12 */ /* 0x000fe2000f8ec0ff */
[----:B------:R-:W-:Y:S01]  /*e530*/  IMAD R18, R9, UR8, R18 ;  /* 0x0000000809127c24 */ /* 0x000fe2000f8e0212 */
[----:B------:R-:W-:Y:S01]  /*e540*/  ULDC UR8, c[0x0][0x600] ;  /* 0x0001800000087ab9 */ /* 0x000fe20000000800 */
[----:B------:R-:W-:-:S02]  /*e550*/  IMAD R11, R20, UR9, R15 ;  /* 0x00000009140b7c24 */ /* 0x000fc4000f8e020f */
[----:B------:R-:W-:Y:S02]  /*e560*/  IMAD R18, R18, UR8, R7 ;  /* 0x0000000812127c24 */ /* 0x000fe4000f8e0207 */
[----:B------:R-:W-:Y:S02]  /*e570*/  IMAD.MOV.U32 R0, RZ, RZ, 0x1 ;  /* 0x00000001ff007424 */ /* 0x000fe400078e00ff */
[----:B------:R-:W-:Y:S01]  /*e580*/  IMAD.MOV.U32 R6, RZ, RZ, R10 ;  /* 0x000000ffff067224 */ /* 0x000fe200078e000a */
[----:B------:R-:W-:Y:S02]  /*e590*/  SEL R15, R18, R11, !P3 ;  /* 0x0000000b120f7207 */ /* 0x000fe40005800000 */
[----:B------:R-:W-:-:S07]  /*e5a0*/  SEL R11, R11, R18, !P3 ;  /* 0x000000120b0b7207 */ /* 0x000fce0005800000 */
.L_x_226:
[----:B------:R-:W-:Y:S05]  /*e5b0*/  BSYNC B1 ;  /* 0x0000000000017941 */ /* 0x000fea0003800000 */
.L_x_225:
[----:B------:R-:W-:-:S13]  /*e5c0*/  LOP3.LUT P1, RZ, R0, 0xff, RZ, 0xc0, !PT ;  /* 0x000000ff00ff7812 */ /* 0x000fda000782c0ff */
[----:B------:R-:W-:Y:S05]  /*e5d0*/  @P1 BRA `(.L_x_229) ;  /* 0xfffffff400181947 */ /* 0x000fea000383ffff */
[----:B------:R-:W-:Y:S05]  /*e5e0*/  BSYNC B0 ;  /* 0x0000000000007941 */ /* 0x000fea0003800000 */
.L_x_217:
[----:B------:R-:W-:-:S03]  /*e5f0*/  UMOV UR8, 0xffffffff ;  /* 0xffffffff00087882 */ /* 0x000fc60000000000 */
[----:B------:R-:W-:Y:S05]  /*e600*/  BRA.DIV UR8, `(.L_x_230) ;  /* 0x0000000208d47947 */ /* 0x000fea000b800000 */
[----:B------:R-:W-:-:S13]  /*e610*/  ELECT P0, URZ, PT ;  /* 0x00000000003f782f */ /* 0x000fda0003800000 */
.L_x_242:
[----:B------:R-:W-:Y:S04]  /*e620*/  BSSY B0, `(.L_x_231) ;  /* 0x0000019000007945 */ /* 0x000fe80003800000 */
[----:B------:R-:W-:Y:S05]  /*e630*/  @!P0 BRA `(.L_x_232) ;  /* 0x00000000005c8947 */ /* 0x000fea0003800000 */
[----:B------:R-:W-:-:S04]  /*e640*/  LOP3.LUT R4, R4, 0x2, RZ, 0xfc, !PT ;  /* 0x0000000204047812 */ /* 0x000fc800078efcff */
[----:B------:R-:W-:-:S13]  /*e650*/  ISETP.NE.AND P0, PT, R4, 0x3, PT ;  /* 0x000000030400780c */ /* 0x000fda0003f05270 */
[----:B------:R-:W-:Y:S05]  /*e660*/  @!P0 BRA `(.L_x_233) ;  /* 0x0000000000048947 */ /* 0x000fea0003800000 */
[----:B------:R-:W-:Y:S01]  /*e670*/  BPT.TRAP 0x1 ;  /* 0x000000040000795c */ /* 0x000fe20000300000 */
.L_x_233:
[----:B------:R-:W0:Y:S01]  /*e680*/  S2R R3, SR_CgaCtaId ;  /* 0x0000000000037919 */ /* 0x000e220000008800 */
[----:B------:R-:W-:Y:S02]  /*e690*/  MOV R0, 0x400 ;  /* 0x0000040000007802 */ /* 0x000fe40000000f00 */
[----:B------:R-:W-:Y:S02]  /*e6a0*/  SHF.L.U32 R2, R12, 0x1f, RZ ;  /* 0x0000001f0c027819 */ /* 0x000fe400000006ff */
[----:B0-----:R-:W-:-:S05]  /*e6b0*/  LEA R0, R3, R0, 0x18 ;  /* 0x0000000003007211 */ /* 0x001fca00078ec0ff */
[----:B------:R-:W-:-:S04]  /*e6c0*/  VIADD R0, R0, 0x10 ;  /* 0x0000001000007836 */ /* 0x000fc80000000000 */
[C---:B------:R-:W-:Y:S02]  /*e6d0*/  IMAD R7, R5.reuse, 0x8, R0 ;  /* 0x0000000805077824 */ /* 0x040fe400078e0200 */
[----:B------:R-:W-:Y:S02]  /*e6e0*/  VIADD R5, R5, 0x1 ;  /* 0x0000000105057836 */ /* 0x000fe40000000000 */
[----:B------:R-:W0:Y:S03]  /*e6f0*/  SYNCS.PHASECHK.TRANS64.TRYWAIT P0, [R7+URZ], R2 ;  /* 0x00000002070075a7 */ /* 0x000e26000800017f */
[----:B------:R-:W-:-:S04]  /*e700*/  ISETP.NE.AND P1, PT, R5, 0x2, PT ;  /* 0x000000020500780c */ /* 0x000fc80003f25270 */
[----:B------:R-:W-:Y:S02]  /*e710*/  SEL R3, RZ, 0x1, P1 ;  /* 0x00000001ff037807 */ /* 0x000fe40000800000 */
[----:B------:R-:W-:Y:S02]  /*e720*/  SEL R5, R5, RZ, P1 ;  /* 0x000000ff05057207 */ /* 0x000fe40000800000 */
[----:B------:R-:W-:Y:S01]  /*e730*/  LOP3.LUT R3, R12, R3, RZ, 0x3c, !PT ;  /* 0x000000030c037212 */ /* 0x000fe200078e3cff */
[----:B0-----:R-:W-:Y:S06]  /*e740*/  @!P0 BRA `(.L_x_234) ;  /* 0x0000000000a88947 */ /* 0x001fec0003800000 */
.L_x_243:
[----:B------:R-:W-:Y:S01]  /*e750*/  IMAD R5, R5, 0x8, R0 ;  /* 0x0000000805057824 */ /* 0x000fe200078e0200 */
[----:B------:R-:W-:-:S07]  /*e760*/  SHF.L.U32 R0, R3, 0x1f, RZ ;  /* 0x0000001f03007819 */ /* 0x000fce00000006ff */
.L_x_235:
[----:B-1----:R1:W2:Y:S02]  /*e770*/  SYNCS.PHASECHK.TRANS64.TRYWAIT P0, [R5+URZ], R0 ;  /* 0x00000000050075a7 */ /* 0x0022a4000800017f */
[----:B--2---:R-:W-:Y:S05]  /*e780*/  @!P0 NANOSLEEP.SYNCS 0x989680 ;  /* 0x009896800000895d */ /* 0x004fea0003900000 */
[----:B------:R-:W2:Y:S02]  /*e790*/  @!P0 SYNCS.PHASECHK.TRANS64 P0, [R5+URZ], R0 ;  /* 0x00000000050085a7 */ /* 0x000ea4000800007f */
[----:B--2---:R-:W-:Y:S05]  /*e7a0*/  @!P0 BRA `(.L_x_235) ;  /* 0xfffffffc00f08947 */ /* 0x004fea000383ffff */
.L_x_232:
[----:B------:R-:W-:Y:S05]  /*e7b0*/  BSYNC B0 ;  /* 0x0000000000007941 */ /* 0x000fea0003800000 */
.L_x_231:
[----:B------:R-:W-:Y:S05]  /*e7c0*/  EXIT ;  /* 0x000000000000794d */ /* 0x000fea0003800000 */
.L_x_17:
[----:B-1----:R-:W-:-:S04]  /*e7d0*/  IMAD.U32 R12, RZ, RZ, UR5 ;  /* 0x00000005ff0c7e24 */ /* 0x002fc8000f8e00ff */
[----:B------:R1:W4:Y:S03]  /*e7e0*/  SYNCS.PHASECHK.TRANS64.TRYWAIT P0, [R12+URZ], R11 ;  /* 0x0000000b0c0075a7 */ /* 0x000326000800017f */
[----:B----4-:R-:W-:Y:S05]  /*e7f0*/  @!P0 NANOSLEEP.SYNCS 0x989680 ;  /* 0x009896800000895d */ /* 0x010fea0003900000 */
[----:B------:R-:W4:Y:S02]  /*e800*/  @!P0 SYNCS.PHASECHK.TRANS64 P0, [R12+URZ], R11 ;  /* 0x0000000b0c0085a7 */ /* 0x000f24000800007f */
[----:B----4-:R-:W-:Y:S05]  /*e810*/  @!P0 BRA `(.L_x_17) ;  /* 0xfffffffc00ec8947 */ /* 0x010fea000383ffff */
[----:B------:R-:W-:Y:S05]  /*e820*/  BRA `(.L_x_16) ;  /* 0xffffff2c009c7947 */ /* 0x000fea000383ffff */
.L_x_23:
[----:B-1----:R-:W-:-:S04]  /*e830*/  IMAD.U32 R189, RZ, RZ, UR14 ;  /* 0x0000000effbd7e24 */ /* 0x002fc8000f8e00ff */
[----:B------:R1:W4:Y:S03]  /*e840*/  SYNCS.PHASECHK.TRANS64.TRYWAIT P0, [R189+URZ], R188 ;  /* 0x000000bcbd0075a7 */ /* 0x000326000800017f */
[----:B----4-:R-:W-:Y:S05]  /*e850*/  @!P0 NANOSLEEP.SYNCS 0x989680 ;  /* 0x009896800000895d */ /* 0x010fea0003900000 */
[----:B------:R-:W4:Y:S02]  /*e860*/  @!P0 SYNCS.PHASECHK.TRANS64 P0, [R189+URZ], R188 ;  /* 0x000000bcbd0085a7 */ /* 0x000f24000800007f */
[----:B----4-:R-:W-:Y:S05]  /*e870*/  @!P0 BRA `(.L_x_23) ;  /* 0xfffffffc00ec8947 */ /* 0x010fea000383ffff */
[----:B------:R-:W-:Y:S05]  /*e880*/  BRA `(.L_x_22) ;  /* 0xffffff5000307947 */ /* 0x000fea000383ffff */
.L_x_218:
[----:B------:R-:W-:Y:S01]  /*e890*/  BSSY B1, `(.L_x_236) ;  /* 0x0000006000017945 */ /* 0x000fe20003800000 */
[----:B------:R-:W-:-:S07]  /*e8a0*/  IMAD.MOV.U32 R0, RZ, RZ, -0x1 ;  /* 0xffffffffff007424 */ /* 0x000fce00078e00ff */
[----:B------:R-:W-:Y:S05]  /*e8b0*/  WARPSYNC.COLLECTIVE R0, `(.L_x_237) ;  /* 0x00000000000c7348 */ /* 0x000fea0003c00000 */
[----:B------:R-:W-:Y:S02]  /*e8c0*/  ELECT P1, UR62, PT ;  /* 0x00000000003e782f */ /* 0x000fe40003820000 */
[----:B------:R-:W-:Y:S01]  /*e8d0*/  MOV R0, UR62 ;  /* 0x0000003e00007c02 */ /* 0x000fe20008000f00 */
[----:B------:R-:W-:Y:S10]  /*e8e0*/  ENDCOLLECTIVE ;  /* 0x000000000000791b */ /* 0x000ff40003800000 */
.L_x_237:
[----:B------:R-:W-:Y:S05]  /*e8f0*/  BSYNC B1 ;  /* 0x0000000000017941 */ /* 0x000fea0003800000 */
.L_x_236:
[----:B------:R-:W-:Y:S05]  /*e900*/  BRA `(.L_x_238) ;  /* 0xfffffff000587947 */ /* 0x000fea000383ffff */
.L_x_221:
[----:B-1----:R1:W2:Y:S02]  /*e910*/  SYNCS.PHASECHK.TRANS64.TRYWAIT P1, [R18+URZ+0x10], R9 ;  /* 0x00001009120075a7 */ /* 0x0022a4000802017f */
[----:B--2---:R-:W-:Y:S05]  /*e920*/  @!P1 NANOSLEEP.SYNCS 0x989680 ;  /* 0x009896800000995d */ /* 0x004fea0003900000 */
[----:B------:R-:W2:Y:S02]  /*e930*/  @!P1 SYNCS.PHASECHK.TRANS64 P1, [R18+URZ+0x10], R9 ;  /* 0x00001009120095a7 */ /* 0x000ea4000802007f */
[----:B--2---:R-:W-:Y:S05]  /*e940*/  @!P1 BRA `(.L_x_221) ;  /* 0xfffffffc00f09947 */ /* 0x004fea000383ffff */
[----:B------:R-:W-:Y:S05]  /*e950*/  BRA `(.L_x_239) ;  /* 0xfffffff0008c7947 */ /* 0x000fea000383ffff */
.L_x_230:
[----:B------:R-:W-:Y:S01]  /*e960*/  BSSY B0, `(.L_x_240) ;  /* 0x0000006000007945 */ /* 0x000fe20003800000 */
[----:B------:R-:W-:-:S07]  /*e970*/  IMAD.MOV.U32 R0, RZ, RZ, -0x1 ;  /* 0xffffffffff007424 */ /* 0x000fce00078e00ff */
[----:B------:R-:W-:Y:S05]  /*e980*/  WARPSYNC.COLLECTIVE R0, `(.L_x_241) ;  /* 0x00000000000c7348 */ /* 0x000fea0003c00000 */
[----:B------:R-:W-:Y:S02]  /*e990*/  ELECT P1, UR62, PT ;  /* 0x00000000003e782f */ /* 0x000fe40003820000 */
[----:B------:R-:W-:Y:S01]  /*e9a0*/  MOV R0, UR62 ;  /* 0x0000003e00007c02 */ /* 0x000fe20008000f00 */
[----:B------:R-:W-:Y:S10]  /*e9b0*/  ENDCOLLECTIVE ;  /* 0x000000000000791b */ /* 0x000ff40003800000 */
.L_x_241:
[----:B------:R-:W-:Y:S05]  /*e9c0*/  BSYNC B0 ;  /* 0x0000000000007941 */ /* 0x000fea0003800000 */
.L_x_240:
[----:B------:R-:W-:Y:S01]  /*e9d0*/  PLOP3.LUT P0, PT, P1, PT, PT, 0x80, 0x0 ;  /* 0x000000000000781c */ /* 0x000fe20000f0f070 */
[----:B------:R-:W-:-:S12]  /*e9e0*/  BRA `(.L_x_242) ;  /* 0xfffffffc000c7947 */ /* 0x000fd8000383ffff */
.L_x_234:
[----:B0-----:R0:W1:Y:S02]  /*e9f0*/  SYNCS.PHASECHK.TRANS64.TRYWAIT P0, [R7+URZ], R2 ;  /* 0x00000002070075a7 */ /* 0x001064000800017f */
[----:B-1----:R-:W-:Y:S05]  /*ea00*/  @!P0 NANOSLEEP.SYNCS 0x989680 ;  /* 0x009896800000895d */ /* 0x002fea0003900000 */
[----:B------:R-:W1:Y:S02]  /*ea10*/  @!P0 SYNCS.PHASECHK.TRANS64 P0, [R7+URZ], R2 ;  /* 0x00000002070085a7 */ /* 0x000e64000800007f */
[----:B-1----:R-:W-:Y:S05]  /*ea20*/  @!P0 BRA `(.L_x_234) ;  /* 0xfffffffc00f08947 */ /* 0x002fea000383ffff */
[----:B------:R-:W-:Y:S05]  /*ea30*/  BRA `(.L_x_243) ;  /* 0xfffffffc00447947 */ /* 0x000fea000383ffff */
.L_x_244:
[----:B------:R-:W-:-:S00]  /*ea40*/  BRA `(.L_x_244) ;  /* 0xfffffffc00fc7947 */ /* 0x000fc0000383ffff */
[----:B------:R-:W-:-:S00]  /*ea50*/  NOP ;  /* 0x0000000000007918 */ /* 0x000fc00000000000 */
        /* <DEDUP_REMOVED lines=10> */
.L_x_245:


//--------------------- .nv.shared._ZN7cutlass13device_kernelINS_4gemm6kernel13GemmUniversalIN4cute5tupleIJiiiiEEENS1_10collective13CollectiveMmaINS1_37MainloopSm90TmaGmmaWarpSpecializedFP8ILi2ENS5_IJNS4_1CILi1EEESB_SB_EEENS1_35KernelTmaWarpSpecializedCooperativeEEENS5_IJNSA_ILi128EEENSA_ILi176EEENSA_ILi256EEEEEENS_12float_e4m3_tENS5_IJlSB_lEEESJ_SK_NS4_8TiledMMAINS4_8MMA_AtomIJNS4_4SM904GMMA30MMA_64x16x32_F32E4M3E4M3_SS_TNILNSO_7ScaleInE1ELSQ_1EEEEEENS4_6LayoutINS5_IJNSA_ILi2EEESB_SB_EEENS5_IJSB_NSA_ILi0EEESW_EEEEENS5_IJNS4_10UnderscoreESZ_SZ_EEEEENS4_13SM90_TMA_LOADENS4_14ComposedLayoutINS4_7SwizzleILi3ELi4ELi3EEENS4_18smem_ptr_flag_bitsILi8EEENST_INS5_IJNSA_ILi8EEESF_EEENS5_IJSF_SB_EEEEEEEvNS4_8identityES12_S1C_vS1D_EENS_8epilogue10collective6detail29Sm90TmaWarpSpecializedAdapterINS1G_15DefaultEpilogueISJ_SK_SK_NS1F_6thread17LinearCombinationISJ_Li1EffLNS1K_9ScaleType4KindE0ELNS_15FloatRoundStyleE2ESJ_EENS1_15EpilogueDefaultEEEEEvvEEEEvNT_6ParamsE --------------------------
	.section	.nv.shared._ZN7cutlass13device_kernelINS_4gemm6kernel13GemmUniversalIN4cute5tupleIJiiiiEEENS1_10collective13CollectiveMmaINS1_37MainloopSm90TmaGmmaWarpSpecializedFP8ILi2ENS5_IJNS4_1CILi1EEESB_SB_EEENS1_35KernelTmaWarpSpecializedCooperativeEEENS5_IJNSA_ILi128EEENSA_ILi176EEENSA_ILi256EEEEEENS_12float_e4m3_tENS5_IJlSB_lEEESJ_SK_NS4_8TiledMMAINS4_8MMA_AtomIJNS4_4SM904GMMA30MMA_64x16x32_F32E4M3E4M3_SS_TNILNSO_7ScaleInE1ELSQ_1EEEEEENS4_6LayoutINS5_IJNSA_ILi2EEESB_SB_EEENS5_IJSB_NSA_ILi0EEESW_EEEEENS5_IJNS4_10UnderscoreESZ_SZ_EEEEENS4_13SM90_TMA_LOADENS4_14ComposedLayoutINS4_7SwizzleILi3ELi4ELi3EEENS4_18smem_ptr_flag_bitsILi8EEENST_INS5_IJNSA_ILi8EEESF_EEENS5_IJSF_SB_EEEEEEEvNS4_8identityES12_S1C_vS1D_EENS_8epilogue10collective6detail29Sm90TmaWarpSpecializedAdapterINS1G_15DefaultEpilogueISJ_SK_SK_NS1F_6thread17LinearCombinationISJ_Li1EffLNS1K_9ScaleType4KindE0ELNS_15FloatRoundStyleE2ESJ_EENS1_15EpilogueDefaultEEEEEvvEEEEvNT_6ParamsE,"aw",@nobits
	.sectionflags	@""
	.align	16
	.zero		1024


//--------------------- .nv.shared.reserved.0     --------------------------
	.section	.nv.shared.reserved.0,"aw",@nobits
	.weak		__nv_reservedSMEM_offset_0_alias
	.size		__nv_reservedSMEM_offset_0_alias, 0, 0
	.other		__nv_reservedSMEM_offset_0_alias,@"STO_CUDA_RESERVED_SHARED STV_DEFAULT"
__nv_reservedSMEM_offset_0_alias:
	.zero		0


//--------------------- .nv.global                --------------------------
	.section	.nv.global,"aw",@nobits
.nv.global:
	.type		_ZN40_INTERNAL_5dd6258c_4_k_cu_90756b5e_105984cute1_E,@object
	.size		_ZN40_INTERNAL_5dd6258c_4_k_cu_90756b5e_105984cute1_E,(_ZN40_INTERNAL_5dd6258c_4_k_cu_90756b5e_105984cuda3std3__45__cpo6cbeginE - _ZN40_INTERNAL_5dd6258c_4_k_cu_90756b5e_105984cute1_E)
_ZN40_INTERNAL_5dd6258c_4_k_cu_90756b5e_105984cute1_E:
	.zero		1
	.type		_ZN40_INTERNAL_5dd6258c_4_k_cu_90756b5e_105984cuda3std3__45__cpo6cbeginE,@object
	.size		_ZN40_INTERNAL_5dd6258c_4_k_cu_90756b5e_105984cuda3std3__45__cpo6cbeginE,(_ZN40_INTERNAL_5dd6258c_4_k_cu_90756b5e_105984cuda3std3__48in_placeE - _ZN40_INTERNAL_5dd6258c_4_k_cu_90756b5e_105984cuda3std3__45__cpo6cbeginE)
_ZN40_INTERNAL_5dd6258c_4_k_cu_90756b5e_105984cuda3std3__45__cpo6cbeginE:
	.zero		1
	.type		_ZN40_INTERNAL_5dd6258c_4_k_cu_90756b5e_105984cuda3std3__48in_placeE,@object
	.size		_ZN40_INTERNAL_5dd6258c_4_k_cu_90756b5e_105984cuda3std3__48in_placeE,(_ZN40_INTERNAL_5dd6258c_4_k_cu_90756b5e_105984cuda3std6ranges3__45__cpo9iter_moveE - _ZN40_INTERNAL_5dd6258c_4_k_cu_90756b5e_105984cuda3std3__48in_placeE)
_ZN40_INTERNAL_5dd6258c_4_k_cu_90756b5e_105984cuda3std3__48in_placeE:
	.zero		1
	.type		_ZN40_INTERNAL_5dd6258c_4_k_cu_90756b5e_105984cuda3std6ranges3__45__cpo9iter_moveE,@object
	.size		_ZN40_INTERNAL_5dd6258c_4_k_cu_90756b5e_105984cuda3std6ranges3__45__cpo9iter_moveE,(_ZN40_INTERNAL_5dd6258c_4_k_cu_90756b5e_105984cuda3std3__45__cpo5beginE - _ZN40_INTERNAL_5dd6258c_4_k_cu_90756b5e_105984cuda3std6ranges3__45__cpo9iter_moveE)
_ZN40_INTERNAL_5dd6258c_4_k_cu_90756b5e_105984cuda3std6ranges3__45__cpo9iter_moveE:
	.zero		1
	.type		_ZN40_INTERNAL_5dd6258c_4_k_cu_90756b5e_105984cuda3std3__45__cpo5beginE,@object
	.size		_ZN40_INTERNAL_5dd6258c_4_k_cu_90756b5e_105984cuda3std3__45__cpo5beginE,(_ZN40_INTERNAL_5dd6258c_4_k_cu_90756b5e_105984cuda3std3__442_GLOBAL__N__5dd6258c_4_k_cu_90756b5e_105986ignoreE - _ZN40_INTERNAL_5dd6258c_4_k_cu_90756b5e_105984cuda3std3__45__cpo5beginE)
_ZN40_INTERNAL_5dd6258c_4_k_cu_90756b5e_105984cuda3std3__45__cpo5beginE:
	.zero		1
	.type		_ZN40_INTERNAL_5dd6258c_4_k_cu_90756b5e_105984cuda3std3__442_GLOBAL__N__5dd6258c_4_k_cu_90756b5e_105986ignoreE,@object
	.size		_ZN40_INTERNAL_5dd6258c_4_k_cu_90756b5e_105984cuda3std3__442_GLOBAL__N__5dd6258c_4_k_cu_90756b5e_105986ignoreE,(_ZN40_INTERNAL_5dd6258c_4_k_cu_90756b5e_105984cute7productE - _ZN40_INTERNAL_5dd6258c_4_k_cu_90756b5e_105984cuda3std3__442_GLOBAL__N__5dd6258c_4_k_cu_90756b5e_105986ignoreE)
_ZN40_INTERNAL_5dd6258c_4_k_cu_90756b5e_105984cuda3std3__442_GLOBAL__N__5dd6258c_4_k_cu_90756b5e_105986ignoreE:
	.zero		1
	.type		_ZN40_INTERNAL_5dd6258c_4_k_cu_90756b5e_105984cute7productE,@object
	.size		_ZN40_INTERNAL_5dd6258c_4_k_cu_90756b5e_105984cute7productE,(_ZN40_INTERNAL_5dd6258c_4_k_cu_90756b5e_105984cuda3std3__45__cpo3endE - _ZN40_INTERNAL_5dd6258c_4_k_cu_90756b5e_105984cute7productE)
_ZN40_INTERNAL_5dd6258c_4_k_cu_90756b5e_105984cute7productE:
	.zero		1
	.type		_ZN40_INTERNAL_5dd6258c_4_k_cu_90756b5e_105984cuda3std3__45__cpo3endE,@object
	.size		_ZN40_INTERNAL_5dd6258c_4_k_cu_90756b5e_105984cuda3std3__45__cpo3endE,(_ZN40_INTERNAL_5dd6258c_4_k_cu_90756b5e_105984cuda3std3__419piecewise_constructE - _ZN40_INTERNAL_5dd6258c_4_k_cu_90756b5e_105984cuda3std3__45__cpo3endE)
_ZN40_INTERNAL_5dd6258c_4_k_cu_90756b5e_105984cuda3std3__45__cpo3endE:
	.zero		1
	.type		_ZN40_INTERNAL_5dd6258c_4_k_cu_90756b5e_105984cuda3std3__419piecewise_constructE,@object
	.size		_ZN40_INTERNAL_5dd6258c_4_k_cu_90756b5e_105984cuda3std3__419piecewise_constructE,(_ZN40_INTERNAL_5dd6258c_4_k_cu_90756b5e_105984cuda3std3__45__cpo4cendE - _ZN40_INTERNAL_5dd6258c_4_k_cu_90756b5e_105984cuda3std3__419piecewise_constructE)
_ZN40_INTERNAL_5dd6258c_4_k_cu_90756b5e_105984cuda3std3__419piecewise_constructE:
	.zero		1
	.type		_ZN40_INTERNAL_5dd6258c_4_k_cu_90756b5e_105984cuda3std3__45__cpo4cendE,@object
	.size		_ZN40_INTERNAL_5dd6258c_4_k_cu_90756b5e_105984cuda3std3__45__cpo4cendE,(_ZN40_INTERNAL_5dd6258c_4_k_cu_90756b5e_105984cuda3std6ranges3__45__cpo4swapE - _ZN40_INTERNAL_5dd6258c_4_k_cu_90756b5e_105984cuda3std3__45__cpo4cendE)
_ZN40_INTERNAL_5dd6258c_4_k_cu_90756b5e_105984cuda3std3__45__cpo4cendE:
	.zero		1
	.type		_ZN40_INTERNAL_5dd6258c_4_k_cu_90756b5e_105984cuda3std6ranges3__45__cpo4swapE,@object
	.size		_ZN40_INTERNAL_5dd6258c_4_k_cu_90756b5e_105984cuda3std6ranges3__45__cpo4swapE,(.L_7 - _ZN40_INTERNAL_5dd6258c_4_k_cu_90756b5e_105984cuda3std6ranges3__45__cpo4swapE)
_ZN40_INTERNAL_5dd6258c_4_k_cu_90756b5e_105984cuda3std6ranges3__45__cpo4swapE:
	.zero		1
.L_7:


//--------------------- .nv.constant0._ZN7cutlass13device_kernelINS_4gemm6kernel13GemmUniversalIN4cute5tupleIJiiiiEEENS1_10collective13CollectiveMmaINS1_37MainloopSm90TmaGmmaWarpSpecializedFP8ILi2ENS5_IJNS4_1CILi1EEESB_SB_EEENS1_35KernelTmaWarpSpecializedCooperativeEEENS5_IJNSA_ILi128EEENSA_ILi176EEENSA_ILi256EEEEEENS_12float_e4m3_tENS5_IJlSB_lEEESJ_SK_NS4_8TiledMMAINS4_8MMA_AtomIJNS4_4SM904GMMA30MMA_64x16x32_F32E4M3E4M3_SS_TNILNSO_7ScaleInE1ELSQ_1EEEEEENS4_6LayoutINS5_IJNSA_ILi2EEESB_SB_EEENS5_IJSB_NSA_ILi0EEESW_EEEEENS5_IJNS4_10UnderscoreESZ_SZ_EEEEENS4_13SM90_TMA_LOADENS4_14ComposedLayoutINS4_7SwizzleILi3ELi4ELi3EEENS4_18smem_ptr_flag_bitsILi8EEENST_INS5_IJNSA_ILi8EEESF_EEENS5_IJSF_SB_EEEEEEEvNS4_8identityES12_S1C_vS1D_EENS_8epilogue10collective6detail29Sm90TmaWarpSpecializedAdapterINS1G_15DefaultEpilogueISJ_SK_SK_NS1F_6thread17LinearCombinationISJ_Li1EffLNS1K_9ScaleType4KindE0ELNS_15FloatRoundStyleE2ESJ_EENS1_15EpilogueDefaultEEEEEvvEEEEvNT_6ParamsE --------------------------
	.section	.nv.constant0._ZN7cutlass13device_kernelINS_4gemm6kernel13GemmUniversalIN4cute5tupleIJiiiiEEENS1_10collective13CollectiveMmaINS1_37MainloopSm90TmaGmmaWarpSpecializedFP8ILi2ENS5_IJNS4_1CILi1EEESB_SB_EEENS1_35KernelTmaWarpSpecializedCooperativeEEENS5_IJNSA_ILi128EEENSA_ILi176EEENSA_ILi256EEEEEENS_12float_e4m3_tENS5_IJlSB_lEEESJ_SK_NS4_8TiledMMAINS4_8MMA_AtomIJNS4_4SM904GMMA30MMA_64x16x32_F32E4M3E4M3_SS_TNILNSO_7ScaleInE1ELSQ_1EEEEEENS4_6LayoutINS5_IJNSA_ILi2EEESB_SB_EEENS5_IJSB_NSA_ILi0EEESW_EEEEENS5_IJNS4_10UnderscoreESZ_SZ_EEEEENS4_13SM90_TMA_LOADENS4_14ComposedLayoutINS4_7SwizzleILi3ELi4ELi3EEENS4_18smem_ptr_flag_bitsILi8EEENST_INS5_IJNSA_ILi8EEESF_EEENS5_IJSF_SB_EEEEEEEvNS4_8identityES12_S1C_vS1D_EENS_8epilogue10collective6detail29Sm90TmaWarpSpecializedAdapterINS1G_15DefaultEpilogueISJ_SK_SK_NS1F_6thread17LinearCombinationISJ_Li1EffLNS1K_9ScaleType4KindE0ELNS_15FloatRoundStyleE2ESJ_EENS1_15EpilogueDefaultEEEEEvvEEEEvNT_6ParamsE,"a",@progbits
	.sectionflags	@""
	.align	4
.nv.constant0._ZN7cutlass13device_kernelINS_4gemm6kernel13GemmUniversalIN4cute5tupleIJiiiiEEENS1_10collective13CollectiveMmaINS1_37MainloopSm90TmaGmmaWarpSpecializedFP8ILi2ENS5_IJNS4_1CILi1EEESB_SB_EEENS1_35KernelTmaWarpSpecializedCooperativeEEENS5_IJNSA_ILi128EEENSA_ILi176EEENSA_ILi256EEEEEENS_12float_e4m3_tENS5_IJlSB_lEEESJ_SK_NS4_8TiledMMAINS4_8MMA_AtomIJNS4_4SM904GMMA30MMA_64x16x32_F32E4M3E4M3_SS_TNILNSO_7ScaleInE1ELSQ_1EEEEEENS4_6LayoutINS5_IJNSA_ILi2EEESB_SB_EEENS5_IJSB_NSA_ILi0EEESW_EEEEENS5_IJNS4_10UnderscoreESZ_SZ_EEEEENS4_13SM90_TMA_LOADENS4_14ComposedLayoutINS4_7SwizzleILi3ELi4ELi3EEENS4_18smem_ptr_flag_bitsILi8EEENST_INS5_IJNSA_ILi8EEESF_EEENS5_IJSF_SB_EEEEEEEvNS4_8identityES12_S1C_vS1D_EENS_8epilogue10collective6detail29Sm90TmaWarpSpecializedAdapterINS1G_15DefaultEpilogueISJ_SK_SK_NS1F_6thread17LinearCombinationISJ_Li1EffLNS1K_9ScaleType4KindE0ELNS_15FloatRoundStyleE2ESJ_EENS1_15EpilogueDefaultEEEEEvvEEEEvNT_6ParamsE:
	.zero		1664


//--------------------- SYMBOLS --------------------------

	.type		.nv.reservedSmem.offset0,@object
	.size		.nv.reservedSmem.offset0,0x4
